//
// Generated by NVIDIA NVVM Compiler
//
// Compiler Build ID: CL-36424714
// Cuda compilation tools, release 13.0, V13.0.88
// Based on NVVM 20.0.0
//

.version 9.0
.target sm_100
.address_size 64

	// .globl	_Z13volatile_nodePV4NodePV4LeafjPKfPj

.visible .entry _Z13volatile_nodePV4NodePV4LeafjPKfPj(
	.param .u64 .ptr .align 1 _Z13volatile_nodePV4NodePV4LeafjPKfPj_param_0,
	.param .u64 .ptr .align 1 _Z13volatile_nodePV4NodePV4LeafjPKfPj_param_1,
	.param .u32 _Z13volatile_nodePV4NodePV4LeafjPKfPj_param_2,
	.param .u64 .ptr .align 1 _Z13volatile_nodePV4NodePV4LeafjPKfPj_param_3,
	.param .u64 .ptr .align 1 _Z13volatile_nodePV4NodePV4LeafjPKfPj_param_4
)
{
	.reg .pred 	%p<7>;
	.reg .b16 	%rs<2>;
	.reg .b32 	%r<19>;
	.reg .b32 	%f<10>;
	.reg .b64 	%rd<27>;

	ld.param.u64 	%rd7, [_Z13volatile_nodePV4NodePV4LeafjPKfPj_param_0];
	ld.param.u64 	%rd8, [_Z13volatile_nodePV4NodePV4LeafjPKfPj_param_1];
	ld.param.u32 	%r11, [_Z13volatile_nodePV4NodePV4LeafjPKfPj_param_2];
	ld.param.u64 	%rd6, [_Z13volatile_nodePV4NodePV4LeafjPKfPj_param_3];
	ld.param.u64 	%rd9, [_Z13volatile_nodePV4NodePV4LeafjPKfPj_param_4];
	cvta.to.global.u64 	%rd1, %rd7;
	cvta.to.global.u64 	%rd2, %rd9;
	cvta.to.global.u64 	%rd3, %rd8;
	mov.u32 	%r12, %tid.x;
	mov.u32 	%r13, %ctaid.x;
	mov.u32 	%r1, %ntid.x;
	mad.lo.s32 	%r17, %r13, %r1, %r12;
	setp.ge.u32 	%p1, %r17, %r11;
	@%p1 bra 	$L__BB0_9;
	mov.u32 	%r14, %nctaid.x;
	mul.lo.s32 	%r3, %r1, %r14;
	cvta.to.global.u64 	%rd4, %rd6;
$L__BB0_2:
	mul.wide.s32 	%rd10, %r17, 4;
	add.s64 	%rd11, %rd4, %rd10;
	ld.global.f32 	%f4, [%rd11];
	mul.wide.s32 	%rd12, %r17, 8;
	add.s64 	%rd13, %rd3, %rd12;
	st.volatile.global.f32 	[%rd13+4], %f4;
	membar.gl;
	ld.volatile.global.u32 	%r18, [%rd13];
	mul.wide.s32 	%rd14, %r18, 4;
	add.s64 	%rd15, %rd2, %rd14;
	atom.global.add.u32 	%r15, [%rd15], 1;
	setp.eq.s32 	%p2, %r15, 0;
	@%p2 bra 	$L__BB0_8;
$L__BB0_3:
	mul.wide.s32 	%rd16, %r18, 24;
	add.s64 	%rd5, %rd1, %rd16;
	ld.volatile.global.u32 	%r7, [%rd5];
	ld.volatile.global.u32 	%r8, [%rd5+4];
	ld.volatile.global.u8 	%rs1, [%rd5+12];
	setp.eq.s16 	%p3, %rs1, 0;
	@%p3 bra 	$L__BB0_5;
	mul.wide.s32 	%rd17, %r7, 8;
	add.s64 	%rd18, %rd3, %rd17;
	ld.volatile.global.f32 	%f5, [%rd18+4];
	mul.wide.s32 	%rd19, %r8, 8;
	add.s64 	%rd20, %rd3, %rd19;
	ld.volatile.global.f32 	%f6, [%rd20+4];
	min.f32 	%f9, %f5, %f6;
	bra.uni 	$L__BB0_6;
$L__BB0_5:
	mul.wide.s32 	%rd21, %r7, 24;
	add.s64 	%rd22, %rd1, %rd21;
	ld.volatile.global.f32 	%f7, [%rd22+20];
	mul.wide.s32 	%rd23, %r8, 24;
	add.s64 	%rd24, %rd1, %rd23;
	ld.volatile.global.f32 	%f8, [%rd24+20];
	min.f32 	%f9, %f7, %f8;
$L__BB0_6:
	st.volatile.global.f32 	[%rd5+20], %f9;
	setp.eq.s32 	%p4, %r18, 0;
	@%p4 bra 	$L__BB0_9;
	membar.gl;
	ld.volatile.global.u32 	%r18, [%rd5+8];
	mul.wide.s32 	%rd25, %r18, 4;
	add.s64 	%rd26, %rd2, %rd25;
	atom.global.add.u32 	%r16, [%rd26], 1;
	setp.ne.s32 	%p5, %r16, 0;
	@%p5 bra 	$L__BB0_3;
$L__BB0_8:
	add.s32 	%r17, %r17, %r3;
	setp.lt.u32 	%p6, %r17, %r11;
	@%p6 bra 	$L__BB0_2;
$L__BB0_9:
	ret;

}
	// .globl	_Z22separate_volatile_dataPK10NodeNoDataPK10LeafNoDataPVfS6_jPKfPj
.visible .entry _Z22separate_volatile_dataPK10NodeNoDataPK10LeafNoDataPVfS6_jPKfPj(
	.param .u64 .ptr .align 1 _Z22separate_volatile_dataPK10NodeNoDataPK10LeafNoDataPVfS6_jPKfPj_param_0,
	.param .u64 .ptr .align 1 _Z22separate_volatile_dataPK10NodeNoDataPK10LeafNoDataPVfS6_jPKfPj_param_1,
	.param .u64 .ptr .align 1 _Z22separate_volatile_dataPK10NodeNoDataPK10LeafNoDataPVfS6_jPKfPj_param_2,
	.param .u64 .ptr .align 1 _Z22separate_volatile_dataPK10NodeNoDataPK10LeafNoDataPVfS6_jPKfPj_param_3,
	.param .u32 _Z22separate_volatile_dataPK10NodeNoDataPK10LeafNoDataPVfS6_jPKfPj_param_4,
	.param .u64 .ptr .align 1 _Z22separate_volatile_dataPK10NodeNoDataPK10LeafNoDataPVfS6_jPKfPj_param_5,
	.param .u64 .ptr .align 1 _Z22separate_volatile_dataPK10NodeNoDataPK10LeafNoDataPVfS6_jPKfPj_param_6
)
{
	.reg .pred 	%p<7>;
	.reg .b16 	%rs<2>;
	.reg .b32 	%r<19>;
	.reg .b32 	%f<10>;
	.reg .b64 	%rd<33>;

	ld.param.u64 	%rd8, [_Z22separate_volatile_dataPK10NodeNoDataPK10LeafNoDataPVfS6_jPKfPj_param_0];
	ld.param.u64 	%rd9, [_Z22separate_volatile_dataPK10NodeNoDataPK10LeafNoDataPVfS6_jPKfPj_param_1];
	ld.param.u64 	%rd11, [_Z22separate_volatile_dataPK10NodeNoDataPK10LeafNoDataPVfS6_jPKfPj_param_2];
	ld.param.u64 	%rd12, [_Z22separate_volatile_dataPK10NodeNoDataPK10LeafNoDataPVfS6_jPKfPj_param_3];
	ld.param.u32 	%r11, [_Z22separate_volatile_dataPK10NodeNoDataPK10LeafNoDataPVfS6_jPKfPj_param_4];
	ld.param.u64 	%rd10, [_Z22separate_volatile_dataPK10NodeNoDataPK10LeafNoDataPVfS6_jPKfPj_param_5];
	ld.param.u64 	%rd13, [_Z22separate_volatile_dataPK10NodeNoDataPK10LeafNoDataPVfS6_jPKfPj_param_6];
	cvta.to.global.u64 	%rd1, %rd11;
	cvta.to.global.u64 	%rd2, %rd13;
	cvta.to.global.u64 	%rd3, %rd12;
	mov.u32 	%r12, %tid.x;
	mov.u32 	%r13, %ctaid.x;
	mov.u32 	%r1, %ntid.x;
	mad.lo.s32 	%r17, %r13, %r1, %r12;
	setp.ge.u32 	%p1, %r17, %r11;
	@%p1 bra 	$L__BB1_9;
	mov.u32 	%r14, %nctaid.x;
	mul.lo.s32 	%r3, %r1, %r14;
	cvta.to.global.u64 	%rd4, %rd10;
	cvta.to.global.u64 	%rd5, %rd9;
	cvta.to.global.u64 	%rd6, %rd8;
$L__BB1_2:
	mul.wide.s32 	%rd14, %r17, 4;
	add.s64 	%rd15, %rd4, %rd14;
	ld.global.f32 	%f4, [%rd15];
	add.s64 	%rd16, %rd3, %rd14;
	st.volatile.global.f32 	[%rd16], %f4;
	membar.gl;
	add.s64 	%rd17, %rd5, %rd14;
	ld.global.u32 	%r18, [%rd17];
	mul.wide.s32 	%rd18, %r18, 4;
	add.s64 	%rd19, %rd2, %rd18;
	atom.global.add.u32 	%r15, [%rd19], 1;
	setp.eq.s32 	%p2, %r15, 0;
	@%p2 bra 	$L__BB1_8;
$L__BB1_3:
	mul.wide.s32 	%rd20, %r18, 20;
	add.s64 	%rd7, %rd6, %rd20;
	ld.global.u32 	%r7, [%rd7];
	ld.global.u32 	%r8, [%rd7+4];
	ld.global.u8 	%rs1, [%rd7+12];
	setp.eq.s16 	%p3, %rs1, 0;
	@%p3 bra 	$L__BB1_5;
	mul.wide.s32 	%rd21, %r7, 4;
	add.s64 	%rd22, %rd3, %rd21;
	ld.volatile.global.f32 	%f5, [%rd22];
	mul.wide.s32 	%rd23, %r8, 4;
	add.s64 	%rd24, %rd3, %rd23;
	ld.volatile.global.f32 	%f6, [%rd24];
	min.f32 	%f9, %f5, %f6;
	bra.uni 	$L__BB1_6;
$L__BB1_5:
	mul.wide.s32 	%rd25, %r7, 4;
	add.s64 	%rd26, %rd1, %rd25;
	ld.volatile.global.f32 	%f7, [%rd26];
	mul.wide.s32 	%rd27, %r8, 4;
	add.s64 	%rd28, %rd1, %rd27;
	ld.volatile.global.f32 	%f8, [%rd28];
	min.f32 	%f9, %f7, %f8;
$L__BB1_6:
	mul.wide.s32 	%rd29, %r18, 4;
	add.s64 	%rd30, %rd1, %rd29;
	st.volatile.global.f32 	[%rd30], %f9;
	setp.eq.s32 	%p4, %r18, 0;
	@%p4 bra 	$L__BB1_9;
	membar.gl;
	ld.global.u32 	%r18, [%rd7+8];
	mul.wide.s32 	%rd31, %r18, 4;
	add.s64 	%rd32, %rd2, %rd31;
	atom.global.add.u32 	%r16, [%rd32], 1;
	setp.ne.s32 	%p5, %r16, 0;
	@%p5 bra 	$L__BB1_3;
$L__BB1_8:
	add.s32 	%r17, %r17, %r3;
	setp.lt.u32 	%p6, %r17, %r11;
	@%p6 bra 	$L__BB1_2;
$L__BB1_9:
	ret;

}
	// .globl	_Z23atomic_read_conditionalP4NodeP4LeafjPKfPj
.visible .entry _Z23atomic_read_conditionalP4NodeP4LeafjPKfPj(
	.param .u64 .ptr .align 1 _Z23atomic_read_conditionalP4NodeP4LeafjPKfPj_param_0,
	.param .u64 .ptr .align 1 _Z23atomic_read_conditionalP4NodeP4LeafjPKfPj_param_1,
	.param .u32 _Z23atomic_read_conditionalP4NodeP4LeafjPKfPj_param_2,
	.param .u64 .ptr .align 1 _Z23atomic_read_conditionalP4NodeP4LeafjPKfPj_param_3,
	.param .u64 .ptr .align 1 _Z23atomic_read_conditionalP4NodeP4LeafjPKfPj_param_4
)
{
	.reg .pred 	%p<11>;
	.reg .b16 	%rs<2>;
	.reg .b32 	%r<19>;
	.reg .b32 	%f<19>;
	.reg .b64 	%rd<31>;

	ld.param.u64 	%rd11, [_Z23atomic_read_conditionalP4NodeP4LeafjPKfPj_param_0];
	ld.param.u64 	%rd12, [_Z23atomic_read_conditionalP4NodeP4LeafjPKfPj_param_1];
	ld.param.u32 	%r11, [_Z23atomic_read_conditionalP4NodeP4LeafjPKfPj_param_2];
	ld.param.u64 	%rd10, [_Z23atomic_read_conditionalP4NodeP4LeafjPKfPj_param_3];
	ld.param.u64 	%rd13, [_Z23atomic_read_conditionalP4NodeP4LeafjPKfPj_param_4];
	cvta.to.global.u64 	%rd1, %rd11;
	cvta.to.global.u64 	%rd2, %rd13;
	cvta.to.global.u64 	%rd3, %rd12;
	mov.u32 	%r12, %tid.x;
	mov.u32 	%r13, %ctaid.x;
	mov.u32 	%r1, %ntid.x;
	mad.lo.s32 	%r17, %r13, %r1, %r12;
	setp.ge.u32 	%p1, %r17, %r11;
	@%p1 bra 	$L__BB2_15;
	mov.u32 	%r14, %nctaid.x;
	mul.lo.s32 	%r3, %r1, %r14;
	cvta.to.global.u64 	%rd4, %rd10;
$L__BB2_2:
	mul.wide.s32 	%rd14, %r17, 4;
	add.s64 	%rd15, %rd4, %rd14;
	ld.global.f32 	%f13, [%rd15];
	mul.wide.s32 	%rd16, %r17, 8;
	add.s64 	%rd17, %rd3, %rd16;
	st.global.f32 	[%rd17+4], %f13;
	membar.gl;
	ld.global.u32 	%r18, [%rd17];
	mul.wide.s32 	%rd18, %r18, 4;
	add.s64 	%rd19, %rd2, %rd18;
	atom.global.add.u32 	%r15, [%rd19], 1;
	setp.eq.s32 	%p2, %r15, 0;
	@%p2 bra 	$L__BB2_14;
$L__BB2_3:
	mul.wide.s32 	%rd20, %r18, 24;
	add.s64 	%rd5, %rd1, %rd20;
	ld.global.u32 	%r7, [%rd5];
	ld.global.u32 	%r8, [%rd5+4];
	ld.global.u8 	%rs1, [%rd5+12];
	setp.eq.s16 	%p3, %rs1, 0;
	@%p3 bra 	$L__BB2_8;
	mul.wide.s32 	%rd21, %r7, 8;
	add.s64 	%rd22, %rd3, %rd21;
	add.s64 	%rd6, %rd22, 4;
	ld.global.f32 	%f17, [%rd22+4];
	mul.wide.s32 	%rd23, %r8, 8;
	add.s64 	%rd24, %rd3, %rd23;
	add.s64 	%rd7, %rd24, 4;
	ld.global.f32 	%f18, [%rd24+4];
	setp.neu.f32 	%p4, %f17, 0f00000000;
	@%p4 bra 	$L__BB2_6;
	atom.global.add.f32 	%f17, [%rd6], 0f00000000;
$L__BB2_6:
	setp.neu.f32 	%p5, %f18, 0f00000000;
	@%p5 bra 	$L__BB2_12;
	atom.global.add.f32 	%f18, [%rd7], 0f00000000;
	bra.uni 	$L__BB2_12;
$L__BB2_8:
	mul.wide.s32 	%rd25, %r7, 24;
	add.s64 	%rd26, %rd1, %rd25;
	add.s64 	%rd8, %rd26, 20;
	ld.global.f32 	%f17, [%rd26+20];
	mul.wide.s32 	%rd27, %r8, 24;
	add.s64 	%rd28, %rd1, %rd27;
	add.s64 	%rd9, %rd28, 20;
	ld.global.f32 	%f18, [%rd28+20];
	setp.neu.f32 	%p6, %f17, 0f00000000;
	@%p6 bra 	$L__BB2_10;
	atom.global.add.f32 	%f17, [%rd8], 0f00000000;
$L__BB2_10:
	setp.neu.f32 	%p7, %f18, 0f00000000;
	@%p7 bra 	$L__BB2_12;
	atom.global.add.f32 	%f18, [%rd9], 0f00000000;
$L__BB2_12:
	min.f32 	%f14, %f17, %f18;
	st.global.f32 	[%rd5+20], %f14;
	setp.eq.s32 	%p8, %r18, 0;
	@%p8 bra 	$L__BB2_15;
	membar.gl;
	ld.global.u32 	%r18, [%rd5+8];
	mul.wide.s32 	%rd29, %r18, 4;
	add.s64 	%rd30, %rd2, %rd29;
	atom.global.add.u32 	%r16, [%rd30], 1;
	setp.ne.s32 	%p9, %r16, 0;
	@%p9 bra 	$L__BB2_3;
$L__BB2_14:
	add.s32 	%r17, %r17, %r3;
	setp.lt.u32 	%p10, %r17, %r11;
	@%p10 bra 	$L__BB2_2;
$L__BB2_15:
	ret;

}
	// .globl	_Z8asm_readP4NodeP4LeafjPKfPj
.visible .entry _Z8asm_readP4NodeP4LeafjPKfPj(
	.param .u64 .ptr .align 1 _Z8asm_readP4NodeP4LeafjPKfPj_param_0,
	.param .u64 .ptr .align 1 _Z8asm_readP4NodeP4LeafjPKfPj_param_1,
	.param .u32 _Z8asm_readP4NodeP4LeafjPKfPj_param_2,
	.param .u64 .ptr .align 1 _Z8asm_readP4NodeP4LeafjPKfPj_param_3,
	.param .u64 .ptr .align 1 _Z8asm_readP4NodeP4LeafjPKfPj_param_4
)
{
	.reg .pred 	%p<7>;
	.reg .b16 	%rs<2>;
	.reg .b32 	%r<19>;
	.reg .b32 	%f<15>;
	.reg .b64 	%rd<31>;

	ld.param.u64 	%rd6, [_Z8asm_readP4NodeP4LeafjPKfPj_param_0];
	ld.param.u64 	%rd7, [_Z8asm_readP4NodeP4LeafjPKfPj_param_1];
	ld.param.u32 	%r11, [_Z8asm_readP4NodeP4LeafjPKfPj_param_2];
	ld.param.u64 	%rd8, [_Z8asm_readP4NodeP4LeafjPKfPj_param_3];
	ld.param.u64 	%rd9, [_Z8asm_readP4NodeP4LeafjPKfPj_param_4];
	cvta.to.global.u64 	%rd1, %rd9;
	mov.u32 	%r12, %tid.x;
	mov.u32 	%r13, %ctaid.x;
	mov.u32 	%r1, %ntid.x;
	mad.lo.s32 	%r17, %r13, %r1, %r12;
	setp.ge.u32 	%p1, %r17, %r11;
	@%p1 bra 	$L__BB3_9;
	mov.u32 	%r14, %nctaid.x;
	mul.lo.s32 	%r3, %r1, %r14;
	cvta.to.global.u64 	%rd2, %rd8;
	cvta.to.global.u64 	%rd3, %rd7;
	cvta.to.global.u64 	%rd4, %rd6;
$L__BB3_2:
	mul.wide.s32 	%rd10, %r17, 4;
	add.s64 	%rd11, %rd2, %rd10;
	ld.global.f32 	%f7, [%rd11];
	mul.wide.s32 	%rd12, %r17, 8;
	add.s64 	%rd13, %rd3, %rd12;
	st.global.f32 	[%rd13+4], %f7;
	membar.gl;
	ld.global.u32 	%r18, [%rd13];
	mul.wide.s32 	%rd14, %r18, 4;
	add.s64 	%rd15, %rd1, %rd14;
	atom.global.add.u32 	%r15, [%rd15], 1;
	setp.eq.s32 	%p2, %r15, 0;
	@%p2 bra 	$L__BB3_8;
$L__BB3_3:
	mul.wide.s32 	%rd16, %r18, 24;
	add.s64 	%rd5, %rd4, %rd16;
	ld.global.u32 	%r7, [%rd5];
	ld.global.u32 	%r8, [%rd5+4];
	ld.global.u8 	%rs1, [%rd5+12];
	setp.eq.s16 	%p3, %rs1, 0;
	@%p3 bra 	$L__BB3_5;
	mul.wide.s32 	%rd19, %r7, 8;
	add.s64 	%rd20, %rd7, %rd19;
	add.s64 	%rd17, %rd20, 4;
	// begin inline asm
	ld.global.cg.f32 %f13, [%rd17];
	// end inline asm
	mul.wide.s32 	%rd21, %r8, 8;
	add.s64 	%rd22, %rd7, %rd21;
	add.s64 	%rd18, %rd22, 4;
	// begin inline asm
	ld.global.cg.f32 %f14, [%rd18];
	// end inline asm
	bra.uni 	$L__BB3_6;
$L__BB3_5:
	mul.wide.s32 	%rd25, %r7, 24;
	add.s64 	%rd26, %rd6, %rd25;
	add.s64 	%rd23, %rd26, 20;
	// begin inline asm
	ld.global.cg.f32 %f13, [%rd23];
	// end inline asm
	mul.wide.s32 	%rd27, %r8, 24;
	add.s64 	%rd28, %rd6, %rd27;
	add.s64 	%rd24, %rd28, 20;
	// begin inline asm
	ld.global.cg.f32 %f14, [%rd24];
	// end inline asm
$L__BB3_6:
	min.f32 	%f12, %f13, %f14;
	st.global.f32 	[%rd5+20], %f12;
	setp.eq.s32 	%p4, %r18, 0;
	@%p4 bra 	$L__BB3_9;
	membar.gl;
	ld.global.u32 	%r18, [%rd5+8];
	mul.wide.s32 	%rd29, %r18, 4;
	add.s64 	%rd30, %rd1, %rd29;
	atom.global.add.u32 	%r16, [%rd30], 1;
	setp.ne.s32 	%p5, %r16, 0;
	@%p5 bra 	$L__BB3_3;
$L__BB3_8:
	add.s32 	%r17, %r17, %r3;
	setp.lt.u32 	%p6, %r17, %r11;
	@%p6 bra 	$L__BB3_2;
$L__BB3_9:
	ret;

}
	// .globl	_Z20asm_read_conditionalP4NodeP4LeafjPKfPj
.visible .entry _Z20asm_read_conditionalP4NodeP4LeafjPKfPj(
	.param .u64 .ptr .align 1 _Z20asm_read_conditionalP4NodeP4LeafjPKfPj_param_0,
	.param .u64 .ptr .align 1 _Z20asm_read_conditionalP4NodeP4LeafjPKfPj_param_1,
	.param .u32 _Z20asm_read_conditionalP4NodeP4LeafjPKfPj_param_2,
	.param .u64 .ptr .align 1 _Z20asm_read_conditionalP4NodeP4LeafjPKfPj_param_3,
	.param .u64 .ptr .align 1 _Z20asm_read_conditionalP4NodeP4LeafjPKfPj_param_4
)
{
	.reg .pred 	%p<11>;
	.reg .b16 	%rs<2>;
	.reg .b32 	%r<19>;
	.reg .b32 	%f<23>;
	.reg .b64 	%rd<39>;

	ld.param.u64 	%rd6, [_Z20asm_read_conditionalP4NodeP4LeafjPKfPj_param_0];
	ld.param.u64 	%rd7, [_Z20asm_read_conditionalP4NodeP4LeafjPKfPj_param_1];
	ld.param.u32 	%r11, [_Z20asm_read_conditionalP4NodeP4LeafjPKfPj_param_2];
	ld.param.u64 	%rd8, [_Z20asm_read_conditionalP4NodeP4LeafjPKfPj_param_3];
	ld.param.u64 	%rd9, [_Z20asm_read_conditionalP4NodeP4LeafjPKfPj_param_4];
	cvta.to.global.u64 	%rd1, %rd6;
	cvta.to.global.u64 	%rd2, %rd9;
	cvta.to.global.u64 	%rd3, %rd7;
	mov.u32 	%r12, %tid.x;
	mov.u32 	%r13, %ctaid.x;
	mov.u32 	%r1, %ntid.x;
	mad.lo.s32 	%r17, %r13, %r1, %r12;
	setp.ge.u32 	%p1, %r17, %r11;
	@%p1 bra 	$L__BB4_15;
	mov.u32 	%r14, %nctaid.x;
	mul.lo.s32 	%r3, %r1, %r14;
	cvta.to.global.u64 	%rd4, %rd8;
$L__BB4_2:
	mul.wide.s32 	%rd10, %r17, 4;
	add.s64 	%rd11, %rd4, %rd10;
	ld.global.f32 	%f13, [%rd11];
	mul.wide.s32 	%rd12, %r17, 8;
	add.s64 	%rd13, %rd3, %rd12;
	st.global.f32 	[%rd13+4], %f13;
	membar.gl;
	ld.global.u32 	%r18, [%rd13];
	mul.wide.s32 	%rd14, %r18, 4;
	add.s64 	%rd15, %rd2, %rd14;
	atom.global.add.u32 	%r15, [%rd15], 1;
	setp.eq.s32 	%p2, %r15, 0;
	@%p2 bra 	$L__BB4_14;
$L__BB4_3:
	mul.wide.s32 	%rd16, %r18, 24;
	add.s64 	%rd5, %rd1, %rd16;
	ld.global.u32 	%r7, [%rd5];
	ld.global.u32 	%r8, [%rd5+4];
	ld.global.u8 	%rs1, [%rd5+12];
	setp.eq.s16 	%p3, %rs1, 0;
	@%p3 bra 	$L__BB4_8;
	mul.wide.s32 	%rd17, %r7, 8;
	add.s64 	%rd18, %rd3, %rd17;
	ld.global.f32 	%f21, [%rd18+4];
	mul.wide.s32 	%rd19, %r8, 8;
	add.s64 	%rd20, %rd3, %rd19;
	ld.global.f32 	%f22, [%rd20+4];
	setp.neu.f32 	%p4, %f21, 0f00000000;
	@%p4 bra 	$L__BB4_6;
	add.s64 	%rd23, %rd7, %rd17;
	add.s64 	%rd21, %rd23, 4;
	// begin inline asm
	ld.global.cg.f32 %f21, [%rd21];
	// end inline asm
$L__BB4_6:
	setp.neu.f32 	%p5, %f22, 0f00000000;
	@%p5 bra 	$L__BB4_12;
	add.s64 	%rd26, %rd7, %rd19;
	add.s64 	%rd24, %rd26, 4;
	// begin inline asm
	ld.global.cg.f32 %f22, [%rd24];
	// end inline asm
	bra.uni 	$L__BB4_12;
$L__BB4_8:
	mul.wide.s32 	%rd27, %r7, 24;
	add.s64 	%rd28, %rd1, %rd27;
	ld.global.f32 	%f21, [%rd28+20];
	mul.wide.s32 	%rd29, %r8, 24;
	add.s64 	%rd30, %rd1, %rd29;
	ld.global.f32 	%f22, [%rd30+20];
	setp.neu.f32 	%p6, %f21, 0f00000000;
	@%p6 bra 	$L__BB4_10;
	add.s64 	%rd33, %rd6, %rd27;
	add.s64 	%rd31, %rd33, 20;
	// begin inline asm
	ld.global.cg.f32 %f21, [%rd31];
	// end inline asm
$L__BB4_10:
	setp.neu.f32 	%p7, %f22, 0f00000000;
	@%p7 bra 	$L__BB4_12;
	add.s64 	%rd36, %rd6, %rd29;
	add.s64 	%rd34, %rd36, 20;
	// begin inline asm
	ld.global.cg.f32 %f22, [%rd34];
	// end inline asm
$L__BB4_12:
	min.f32 	%f18, %f21, %f22;
	st.global.f32 	[%rd5+20], %f18;
	setp.eq.s32 	%p8, %r18, 0;
	@%p8 bra 	$L__BB4_15;
	membar.gl;
	ld.global.u32 	%r18, [%rd5+8];
	mul.wide.s32 	%rd37, %r18, 4;
	add.s64 	%rd38, %rd2, %rd37;
	atom.global.add.u32 	%r16, [%rd38], 1;
	setp.ne.s32 	%p9, %r16, 0;
	@%p9 bra 	$L__BB4_3;
$L__BB4_14:
	add.s32 	%r17, %r17, %r3;
	setp.lt.u32 	%p10, %r17, %r11;
	@%p10 bra 	$L__BB4_2;
$L__BB4_15:
	ret;

}
	// .globl	_Z17separate_asm_readPK10NodeNoDataPK10LeafNoDataPfS5_jPKfPj
.visible .entry _Z17separate_asm_readPK10NodeNoDataPK10LeafNoDataPfS5_jPKfPj(
	.param .u64 .ptr .align 1 _Z17separate_asm_readPK10NodeNoDataPK10LeafNoDataPfS5_jPKfPj_param_0,
	.param .u64 .ptr .align 1 _Z17separate_asm_readPK10NodeNoDataPK10LeafNoDataPfS5_jPKfPj_param_1,
	.param .u64 .ptr .align 1 _Z17separate_asm_readPK10NodeNoDataPK10LeafNoDataPfS5_jPKfPj_param_2,
	.param .u64 .ptr .align 1 _Z17separate_asm_readPK10NodeNoDataPK10LeafNoDataPfS5_jPKfPj_param_3,
	.param .u32 _Z17separate_asm_readPK10NodeNoDataPK10LeafNoDataPfS5_jPKfPj_param_4,
	.param .u64 .ptr .align 1 _Z17separate_asm_readPK10NodeNoDataPK10LeafNoDataPfS5_jPKfPj_param_5,
	.param .u64 .ptr .align 1 _Z17separate_asm_readPK10NodeNoDataPK10LeafNoDataPfS5_jPKfPj_param_6
)
{
	.reg .pred 	%p<7>;
	.reg .b16 	%rs<2>;
	.reg .b32 	%r<19>;
	.reg .b32 	%f<15>;
	.reg .b64 	%rd<33>;

	ld.param.u64 	%rd8, [_Z17separate_asm_readPK10NodeNoDataPK10LeafNoDataPfS5_jPKfPj_param_0];
	ld.param.u64 	%rd9, [_Z17separate_asm_readPK10NodeNoDataPK10LeafNoDataPfS5_jPKfPj_param_1];
	ld.param.u64 	%rd10, [_Z17separate_asm_readPK10NodeNoDataPK10LeafNoDataPfS5_jPKfPj_param_2];
	ld.param.u64 	%rd11, [_Z17separate_asm_readPK10NodeNoDataPK10LeafNoDataPfS5_jPKfPj_param_3];
	ld.param.u32 	%r11, [_Z17separate_asm_readPK10NodeNoDataPK10LeafNoDataPfS5_jPKfPj_param_4];
	ld.param.u64 	%rd12, [_Z17separate_asm_readPK10NodeNoDataPK10LeafNoDataPfS5_jPKfPj_param_5];
	ld.param.u64 	%rd13, [_Z17separate_asm_readPK10NodeNoDataPK10LeafNoDataPfS5_jPKfPj_param_6];
	cvta.to.global.u64 	%rd1, %rd13;
	mov.u32 	%r12, %tid.x;
	mov.u32 	%r13, %ctaid.x;
	mov.u32 	%r1, %ntid.x;
	mad.lo.s32 	%r17, %r13, %r1, %r12;
	setp.ge.u32 	%p1, %r17, %r11;
	@%p1 bra 	$L__BB5_9;
	mov.u32 	%r14, %nctaid.x;
	mul.lo.s32 	%r3, %r1, %r14;
	cvta.to.global.u64 	%rd2, %rd12;
	cvta.to.global.u64 	%rd3, %rd11;
	cvta.to.global.u64 	%rd4, %rd9;
	cvta.to.global.u64 	%rd5, %rd8;
	cvta.to.global.u64 	%rd6, %rd10;
$L__BB5_2:
	mul.wide.s32 	%rd14, %r17, 4;
	add.s64 	%rd15, %rd2, %rd14;
	ld.global.f32 	%f7, [%rd15];
	add.s64 	%rd16, %rd3, %rd14;
	st.global.f32 	[%rd16], %f7;
	membar.gl;
	add.s64 	%rd17, %rd4, %rd14;
	ld.global.u32 	%r18, [%rd17];
	mul.wide.s32 	%rd18, %r18, 4;
	add.s64 	%rd19, %rd1, %rd18;
	atom.global.add.u32 	%r15, [%rd19], 1;
	setp.eq.s32 	%p2, %r15, 0;
	@%p2 bra 	$L__BB5_8;
$L__BB5_3:
	mul.wide.s32 	%rd20, %r18, 20;
	add.s64 	%rd7, %rd5, %rd20;
	ld.global.u32 	%r7, [%rd7];
	ld.global.u32 	%r8, [%rd7+4];
	ld.global.u8 	%rs1, [%rd7+12];
	setp.eq.s16 	%p3, %rs1, 0;
	@%p3 bra 	$L__BB5_5;
	mul.wide.s32 	%rd23, %r7, 4;
	add.s64 	%rd21, %rd11, %rd23;
	// begin inline asm
	ld.global.cg.f32 %f13, [%rd21];
	// end inline asm
	mul.wide.s32 	%rd24, %r8, 4;
	add.s64 	%rd22, %rd11, %rd24;
	// begin inline asm
	ld.global.cg.f32 %f14, [%rd22];
	// end inline asm
	bra.uni 	$L__BB5_6;
$L__BB5_5:
	mul.wide.s32 	%rd27, %r7, 4;
	add.s64 	%rd25, %rd10, %rd27;
	// begin inline asm
	ld.global.cg.f32 %f13, [%rd25];
	// end inline asm
	mul.wide.s32 	%rd28, %r8, 4;
	add.s64 	%rd26, %rd10, %rd28;
	// begin inline asm
	ld.global.cg.f32 %f14, [%rd26];
	// end inline asm
$L__BB5_6:
	min.f32 	%f12, %f13, %f14;
	mul.wide.s32 	%rd29, %r18, 4;
	add.s64 	%rd30, %rd6, %rd29;
	st.global.f32 	[%rd30], %f12;
	setp.eq.s32 	%p4, %r18, 0;
	@%p4 bra 	$L__BB5_9;
	membar.gl;
	ld.global.u32 	%r18, [%rd7+8];
	mul.wide.s32 	%rd31, %r18, 4;
	add.s64 	%rd32, %rd1, %rd31;
	atom.global.add.u32 	%r16, [%rd32], 1;
	setp.ne.s32 	%p5, %r16, 0;
	@%p5 bra 	$L__BB5_3;
$L__BB5_8:
	add.s32 	%r17, %r17, %r3;
	setp.lt.u32 	%p6, %r17, %r11;
	@%p6 bra 	$L__BB5_2;
$L__BB5_9:
	ret;

}
	// .globl	_Z29separate_asm_read_conditionalPK10NodeNoDataPK10LeafNoDataPfS5_jPKfPj
.visible .entry _Z29separate_asm_read_conditionalPK10NodeNoDataPK10LeafNoDataPfS5_jPKfPj(
	.param .u64 .ptr .align 1 _Z29separate_asm_read_conditionalPK10NodeNoDataPK10LeafNoDataPfS5_jPKfPj_param_0,
	.param .u64 .ptr .align 1 _Z29separate_asm_read_conditionalPK10NodeNoDataPK10LeafNoDataPfS5_jPKfPj_param_1,
	.param .u64 .ptr .align 1 _Z29separate_asm_read_conditionalPK10NodeNoDataPK10LeafNoDataPfS5_jPKfPj_param_2,
	.param .u64 .ptr .align 1 _Z29separate_asm_read_conditionalPK10NodeNoDataPK10LeafNoDataPfS5_jPKfPj_param_3,
	.param .u32 _Z29separate_asm_read_conditionalPK10NodeNoDataPK10LeafNoDataPfS5_jPKfPj_param_4,
	.param .u64 .ptr .align 1 _Z29separate_asm_read_conditionalPK10NodeNoDataPK10LeafNoDataPfS5_jPKfPj_param_5,
	.param .u64 .ptr .align 1 _Z29separate_asm_read_conditionalPK10NodeNoDataPK10LeafNoDataPfS5_jPKfPj_param_6
)
{
	.reg .pred 	%p<11>;
	.reg .b16 	%rs<2>;
	.reg .b32 	%r<19>;
	.reg .b32 	%f<23>;
	.reg .b64 	%rd<41>;

	ld.param.u64 	%rd8, [_Z29separate_asm_read_conditionalPK10NodeNoDataPK10LeafNoDataPfS5_jPKfPj_param_0];
	ld.param.u64 	%rd9, [_Z29separate_asm_read_conditionalPK10NodeNoDataPK10LeafNoDataPfS5_jPKfPj_param_1];
	ld.param.u64 	%rd10, [_Z29separate_asm_read_conditionalPK10NodeNoDataPK10LeafNoDataPfS5_jPKfPj_param_2];
	ld.param.u64 	%rd11, [_Z29separate_asm_read_conditionalPK10NodeNoDataPK10LeafNoDataPfS5_jPKfPj_param_3];
	ld.param.u32 	%r11, [_Z29separate_asm_read_conditionalPK10NodeNoDataPK10LeafNoDataPfS5_jPKfPj_param_4];
	ld.param.u64 	%rd12, [_Z29separate_asm_read_conditionalPK10NodeNoDataPK10LeafNoDataPfS5_jPKfPj_param_5];
	ld.param.u64 	%rd13, [_Z29separate_asm_read_conditionalPK10NodeNoDataPK10LeafNoDataPfS5_jPKfPj_param_6];
	cvta.to.global.u64 	%rd1, %rd10;
	cvta.to.global.u64 	%rd2, %rd13;
	cvta.to.global.u64 	%rd3, %rd11;
	mov.u32 	%r12, %tid.x;
	mov.u32 	%r13, %ctaid.x;
	mov.u32 	%r1, %ntid.x;
	mad.lo.s32 	%r17, %r13, %r1, %r12;
	setp.ge.u32 	%p1, %r17, %r11;
	@%p1 bra 	$L__BB6_15;
	mov.u32 	%r14, %nctaid.x;
	mul.lo.s32 	%r3, %r1, %r14;
	cvta.to.global.u64 	%rd4, %rd12;
	cvta.to.global.u64 	%rd5, %rd9;
	cvta.to.global.u64 	%rd6, %rd8;
$L__BB6_2:
	mul.wide.s32 	%rd14, %r17, 4;
	add.s64 	%rd15, %rd4, %rd14;
	ld.global.f32 	%f13, [%rd15];
	add.s64 	%rd16, %rd3, %rd14;
	st.global.f32 	[%rd16], %f13;
	membar.gl;
	add.s64 	%rd17, %rd5, %rd14;
	ld.global.u32 	%r18, [%rd17];
	mul.wide.s32 	%rd18, %r18, 4;
	add.s64 	%rd19, %rd2, %rd18;
	atom.global.add.u32 	%r15, [%rd19], 1;
	setp.eq.s32 	%p2, %r15, 0;
	@%p2 bra 	$L__BB6_14;
$L__BB6_3:
	mul.wide.s32 	%rd20, %r18, 20;
	add.s64 	%rd7, %rd6, %rd20;
	ld.global.u32 	%r7, [%rd7];
	ld.global.u32 	%r8, [%rd7+4];
	ld.global.u8 	%rs1, [%rd7+12];
	setp.eq.s16 	%p3, %rs1, 0;
	@%p3 bra 	$L__BB6_8;
	mul.wide.s32 	%rd21, %r7, 4;
	add.s64 	%rd22, %rd3, %rd21;
	ld.global.f32 	%f21, [%rd22];
	mul.wide.s32 	%rd23, %r8, 4;
	add.s64 	%rd24, %rd3, %rd23;
	ld.global.f32 	%f22, [%rd24];
	setp.neu.f32 	%p4, %f21, 0f00000000;
	@%p4 bra 	$L__BB6_6;
	add.s64 	%rd25, %rd11, %rd21;
	// begin inline asm
	ld.global.cg.f32 %f21, [%rd25];
	// end inline asm
$L__BB6_6:
	setp.neu.f32 	%p5, %f22, 0f00000000;
	@%p5 bra 	$L__BB6_12;
	add.s64 	%rd27, %rd11, %rd23;
	// begin inline asm
	ld.global.cg.f32 %f22, [%rd27];
	// end inline asm
	bra.uni 	$L__BB6_12;
$L__BB6_8:
	mul.wide.s32 	%rd29, %r7, 4;
	add.s64 	%rd30, %rd1, %rd29;
	ld.global.f32 	%f21, [%rd30];
	mul.wide.s32 	%rd31, %r8, 4;
	add.s64 	%rd32, %rd1, %rd31;
	ld.global.f32 	%f22, [%rd32];
	setp.neu.f32 	%p6, %f21, 0f00000000;
	@%p6 bra 	$L__BB6_10;
	add.s64 	%rd33, %rd10, %rd29;
	// begin inline asm
	ld.global.cg.f32 %f21, [%rd33];
	// end inline asm
$L__BB6_10:
	setp.neu.f32 	%p7, %f22, 0f00000000;
	@%p7 bra 	$L__BB6_12;
	add.s64 	%rd35, %rd10, %rd31;
	// begin inline asm
	ld.global.cg.f32 %f22, [%rd35];
	// end inline asm
$L__BB6_12:
	min.f32 	%f18, %f21, %f22;
	mul.wide.s32 	%rd37, %r18, 4;
	add.s64 	%rd38, %rd1, %rd37;
	st.global.f32 	[%rd38], %f18;
	setp.eq.s32 	%p8, %r18, 0;
	@%p8 bra 	$L__BB6_15;
	membar.gl;
	ld.global.u32 	%r18, [%rd7+8];
	mul.wide.s32 	%rd39, %r18, 4;
	add.s64 	%rd40, %rd2, %rd39;
	atom.global.add.u32 	%r16, [%rd40], 1;
	setp.ne.s32 	%p9, %r16, 0;
	@%p9 bra 	$L__BB6_3;
$L__BB6_14:
	add.s32 	%r17, %r17, %r3;
	setp.lt.u32 	%p10, %r17, %r11;
	@%p10 bra 	$L__BB6_2;
$L__BB6_15:
	ret;

}


// ===== COMPILED SASS (sm_100) =====

	.target	sm_100

	.elftype	@"ET_EXEC"


//--------------------- .note.nv.tkinfo           --------------------------
	.section	.note.nv.tkinfo,"",@"SHT_NOTE"
	.sectionflags	@"SHF_NOTE_NV_TKINFO"
	.tkinfo
        /*0018*/ 	.word	0x00000002
        /*0030*/ 	.string	""
        /*0030*/ 	.string	"ptxas"
        /*0030*/ 	.string	"Cuda compilation tools, release 13.0, V13.0.88"
        /*0030*/ 	.string	"Build cuda_13.0.r13.0/compiler.36424714_0"
        /*0030*/ 	.string	"-arch sm_100 -m 64 "



//--------------------- .note.nv.cuinfo           --------------------------
	.section	.note.nv.cuinfo,"",@"SHT_NOTE"
	.sectionflags	@"SHF_NOTE_NV_CUINFO"
        /*0018*/ 	.short	0x0002
        /*001a*/ 	.short	0x0064
        /*001c*/ 	.short	0x0082
	.zero		2


//--------------------- .nv.info                  --------------------------
	.section	.nv.info,"",@"SHT_CUDA_INFO"
	.align	4


	//----- nvinfo : EIATTR_REGCOUNT
	.align		4
        /*0000*/ 	.byte	0x04, 0x2f
        /*0002*/ 	.short	(.L_1 - .L_0)
	.align		4
.L_0:
        /*0004*/ 	.word	index@(_Z13volatile_nodePV4NodePV4LeafjPKfPj)
        /*0008*/ 	.word	0x00000018


	//----- nvinfo : EIATTR_FRAME_SIZE
	.align		4
.L_1:
        /*000c*/ 	.byte	0x04, 0x11
        /*000e*/ 	.short	(.L_3 - .L_2)
	.align		4
.L_2:
        /*0010*/ 	.word	index@(_Z13volatile_nodePV4NodePV4LeafjPKfPj)
        /*0014*/ 	.word	0x00000000


	//----- nvinfo : EIATTR_REGCOUNT
	.align		4
.L_3:
        /*0018*/ 	.byte	0x04, 0x2f
        /*001a*/ 	.short	(.L_5 - .L_4)
	.align		4
.L_4:
        /*001c*/ 	.word	index@(_Z22separate_volatile_dataPK10NodeNoDataPK10LeafNoDataPVfS6_jPKfPj)
        /*0020*/ 	.word	0x0000001c


	//----- nvinfo : EIATTR_FRAME_SIZE
	.align		4
.L_5:
        /*0024*/ 	.byte	0x04, 0x11
        /*0026*/ 	.short	(.L_7 - .L_6)
	.align		4
.L_6:
        /*0028*/ 	.word	index@(_Z22separate_volatile_dataPK10NodeNoDataPK10LeafNoDataPVfS6_jPKfPj)
        /*002c*/ 	.word	0x00000000


	//----- nvinfo : EIATTR_REGCOUNT
	.align		4
.L_7:
        /*0030*/ 	.byte	0x04, 0x2f
        /*0032*/ 	.short	(.L_9 - .L_8)
	.align		4
.L_8:
        /*0034*/ 	.word	index@(_Z23atomic_read_conditionalP4NodeP4LeafjPKfPj)
        /*0038*/ 	.word	0x00000016


	//----- nvinfo : EIATTR_FRAME_SIZE
	.align		4
.L_9:
        /*003c*/ 	.byte	0x04, 0x11
        /*003e*/ 	.short	(.L_11 - .L_10)
	.align		4
.L_10:
        /*0040*/ 	.word	index@(_Z23atomic_read_conditionalP4NodeP4LeafjPKfPj)
        /*0044*/ 	.word	0x00000000


	//----- nvinfo : EIATTR_REGCOUNT
	.align		4
.L_11:
        /*0048*/ 	.byte	0x04, 0x2f
        /*004a*/ 	.short	(.L_13 - .L_12)
	.align		4
.L_12:
        /*004c*/ 	.word	index@(_Z8asm_readP4NodeP4LeafjPKfPj)
        /*0050*/ 	.word	0x00000018


	//----- nvinfo : EIATTR_FRAME_SIZE
	.align		4
.L_13:
        /*0054*/ 	.byte	0x04, 0x11
        /*0056*/ 	.short	(.L_15 - .L_14)
	.align		4
.L_14:
        /*0058*/ 	.word	index@(_Z8asm_readP4NodeP4LeafjPKfPj)
        /*005c*/ 	.word	0x00000000


	//----- nvinfo : EIATTR_REGCOUNT
	.align		4
.L_15:
        /*0060*/ 	.byte	0x04, 0x2f
        /*0062*/ 	.short	(.L_17 - .L_16)
	.align		4
.L_16:
        /*0064*/ 	.word	index@(_Z20asm_read_conditionalP4NodeP4LeafjPKfPj)
        /*0068*/ 	.word	0x00000016


	//----- nvinfo : EIATTR_FRAME_SIZE
	.align		4
.L_17:
        /*006c*/ 	.byte	0x04, 0x11
        /*006e*/ 	.short	(.L_19 - .L_18)
	.align		4
.L_18:
        /*0070*/ 	.word	index@(_Z20asm_read_conditionalP4NodeP4LeafjPKfPj)
        /*0074*/ 	.word	0x00000000


	//----- nvinfo : EIATTR_REGCOUNT
	.align		4
.L_19:
        /*0078*/ 	.byte	0x04, 0x2f
        /*007a*/ 	.short	(.L_21 - .L_20)
	.align		4
.L_20:
        /*007c*/ 	.word	index@(_Z17separate_asm_readPK10NodeNoDataPK10LeafNoDataPfS5_jPKfPj)
        /*0080*/ 	.word	0x0000001c


	//----- nvinfo : EIATTR_FRAME_SIZE
	.align		4
.L_21:
        /*0084*/ 	.byte	0x04, 0x11
        /*0086*/ 	.short	(.L_23 - .L_22)
	.align		4
.L_22:
        /*0088*/ 	.word	index@(_Z17separate_asm_readPK10NodeNoDataPK10LeafNoDataPfS5_jPKfPj)
        /*008c*/ 	.word	0x00000000


	//----- nvinfo : EIATTR_REGCOUNT
	.align		4
.L_23:
        /*0090*/ 	.byte	0x04, 0x2f
        /*0092*/ 	.short	(.L_25 - .L_24)
	.align		4
.L_24:
        /*0094*/ 	.word	index@(_Z29separate_asm_read_conditionalPK10NodeNoDataPK10LeafNoDataPfS5_jPKfPj)
        /*0098*/ 	.word	0x00000018


	//----- nvinfo : EIATTR_FRAME_SIZE
	.align		4
.L_25:
        /*009c*/ 	.byte	0x04, 0x11
        /*009e*/ 	.short	(.L_27 - .L_26)
	.align		4
.L_26:
        /*00a0*/ 	.word	index@(_Z29separate_asm_read_conditionalPK10NodeNoDataPK10LeafNoDataPfS5_jPKfPj)
        /*00a4*/ 	.word	0x00000000


	//----- nvinfo : EIATTR_MIN_STACK_SIZE
	.align		4
.L_27:
        /*00a8*/ 	.byte	0x04, 0x12
        /*00aa*/ 	.short	(.L_29 - .L_28)
	.align		4
.L_28:
        /*00ac*/ 	.word	index@(_Z29separate_asm_read_conditionalPK10NodeNoDataPK10LeafNoDataPfS5_jPKfPj)
        /*00b0*/ 	.word	0x00000000


	//----- nvinfo : EIATTR_MIN_STACK_SIZE
	.align		4
.L_29:
        /*00b4*/ 	.byte	0x04, 0x12
        /*00b6*/ 	.short	(.L_31 - .L_30)
	.align		4
.L_30:
        /*00b8*/ 	.word	index@(_Z17separate_asm_readPK10NodeNoDataPK10LeafNoDataPfS5_jPKfPj)
        /*00bc*/ 	.word	0x00000000


	//----- nvinfo : EIATTR_MIN_STACK_SIZE
	.align		4
.L_31:
        /*00c0*/ 	.byte	0x04, 0x12
        /*00c2*/ 	.short	(.L_33 - .L_32)
	.align		4
.L_32:
        /*00c4*/ 	.word	index@(_Z20asm_read_conditionalP4NodeP4LeafjPKfPj)
        /*00c8*/ 	.word	0x00000000


	//----- nvinfo : EIATTR_MIN_STACK_SIZE
	.align		4
.L_33:
        /*00cc*/ 	.byte	0x04, 0x12
        /*00ce*/ 	.short	(.L_35 - .L_34)
	.align		4
.L_34:
        /*00d0*/ 	.word	index@(_Z8asm_readP4NodeP4LeafjPKfPj)
        /*00d4*/ 	.word	0x00000000


	//----- nvinfo : EIATTR_MIN_STACK_SIZE
	.align		4
.L_35:
        /*00d8*/ 	.byte	0x04, 0x12
        /*00da*/ 	.short	(.L_37 - .L_36)
	.align		4
.L_36:
        /*00dc*/ 	.word	index@(_Z23atomic_read_conditionalP4NodeP4LeafjPKfPj)
        /*00e0*/ 	.word	0x00000000


	//----- nvinfo : EIATTR_MIN_STACK_SIZE
	.align		4
.L_37:
        /*00e4*/ 	.byte	0x04, 0x12
        /*00e6*/ 	.short	(.L_39 - .L_38)
	.align		4
.L_38:
        /*00e8*/ 	.word	index@(_Z22separate_volatile_dataPK10NodeNoDataPK10LeafNoDataPVfS6_jPKfPj)
        /*00ec*/ 	.word	0x00000000


	//----- nvinfo : EIATTR_MIN_STACK_SIZE
	.align		4
.L_39:
        /*00f0*/ 	.byte	0x04, 0x12
        /*00f2*/ 	.short	(.L_41 - .L_40)
	.align		4
.L_40:
        /*00f4*/ 	.word	index@(_Z13volatile_nodePV4NodePV4LeafjPKfPj)
        /*00f8*/ 	.word	0x00000000
.L_41:


//--------------------- .nv.compat                --------------------------
	.section	.nv.compat,"",@"SHT_CUDA_COMPAT_INFO"
	.align	4
        /*0000*/ 	.byte	0x02, 0x09, 0x00, 0x00, 0x02, 0x02, 0x01, 0x00, 0x02, 0x05, 0x05, 0x00, 0x03, 0x07, 0x01, 0x01
        /*0010*/ 	.byte	0x02, 0x03, 0x00, 0x00, 0x02, 0x06, 0x01, 0x00, 0x04, 0x0b, 0x08, 0x00, 0x09, 0x00, 0x00, 0x00
        /*0020*/ 	.byte	0x00, 0x00, 0x00, 0x00


//--------------------- .nv.info._Z29separate_asm_read_conditionalPK10NodeNoDataPK10LeafNoDataPfS5_jPKfPj --------------------------
	.section	.nv.info._Z29separate_asm_read_conditionalPK10NodeNoDataPK10LeafNoDataPfS5_jPKfPj,"",@"SHT_CUDA_INFO"
	.sectionflags	@""
	.align	4


	//----- nvinfo : EIATTR_CUDA_API_VERSION
	.align		4
        /*0000*/ 	.byte	0x04, 0x37
        /*0002*/ 	.short	(.L_43 - .L_42)
.L_42:
        /*0004*/ 	.word	0x00000082


	//----- nvinfo : EIATTR_KPARAM_INFO
	.align		4
.L_43:
        /*0008*/ 	.byte	0x04, 0x17
        /*000a*/ 	.short	(.L_45 - .L_44)
.L_44:
        /*000c*/ 	.word	0x00000000
        /*0010*/ 	.short	0x0006
        /*0012*/ 	.short	0x0030
        /*0014*/ 	.byte	0x00, 0xf5, 0x21, 0x00


	//----- nvinfo : EIATTR_KPARAM_INFO
	.align		4
.L_45:
        /*0018*/ 	.byte	0x04, 0x17
        /*001a*/ 	.short	(.L_47 - .L_46)
.L_46:
        /*001c*/ 	.word	0x00000000
        /*0020*/ 	.short	0x0005
        /*0022*/ 	.short	0x0028
        /*0024*/ 	.byte	0x00, 0xf5, 0x21, 0x00


	//----- nvinfo : EIATTR_KPARAM_INFO
	.align		4
.L_47:
        /*0028*/ 	.byte	0x04, 0x17
        /*002a*/ 	.short	(.L_49 - .L_48)
.L_48:
        /*002c*/ 	.word	0x00000000
        /*0030*/ 	.short	0x0004
        /*0032*/ 	.short	0x0020
        /*0034*/ 	.byte	0x00, 0xf0, 0x11, 0x00


	//----- nvinfo : EIATTR_KPARAM_INFO
	.align		4
.L_49:
        /*0038*/ 	.byte	0x04, 0x17
        /*003a*/ 	.short	(.L_51 - .L_50)
.L_50:
        /*003c*/ 	.word	0x00000000
        /*0040*/ 	.short	0x0003
        /*0042*/ 	.short	0x0018
        /*0044*/ 	.byte	0x00, 0xf5, 0x21, 0x00


	//----- nvinfo : EIATTR_KPARAM_INFO
	.align		4
.L_51:
        /*0048*/ 	.byte	0x04, 0x17
        /*004a*/ 	.short	(.L_53 - .L_52)
.L_52:
        /*004c*/ 	.word	0x00000000
        /*0050*/ 	.short	0x0002
        /*0052*/ 	.short	0x0010
        /*0054*/ 	.byte	0x00, 0xf5, 0x21, 0x00


	//----- nvinfo : EIATTR_KPARAM_INFO
	.align		4
.L_53:
        /*0058*/ 	.byte	0x04, 0x17
        /*005a*/ 	.short	(.L_55 - .L_54)
.L_54:
        /*005c*/ 	.word	0x00000000
        /*0060*/ 	.short	0x0001
        /*0062*/ 	.short	0x0008
        /*0064*/ 	.byte	0x00, 0xf5, 0x21, 0x00


	//----- nvinfo : EIATTR_KPARAM_INFO
	.align		4
.L_55:
        /*0068*/ 	.byte	0x04, 0x17
        /*006a*/ 	.short	(.L_57 - .L_56)
.L_56:
        /*006c*/ 	.word	0x00000000
        /*0070*/ 	.short	0x0000
        /*0072*/ 	.short	0x0000
        /*0074*/ 	.byte	0x00, 0xf5, 0x21, 0x00


	//----- nvinfo : EIATTR_SPARSE_MMA_MASK
	.align		4
.L_57:
        /*0078*/ 	.byte	0x03, 0x50
        /*007a*/ 	.short	0x0000


	//----- nvinfo : EIATTR_MAXREG_COUNT
	.align		4
        /*007c*/ 	.byte	0x03, 0x1b
        /*007e*/ 	.short	0x00ff


	//----- nvinfo : EIATTR_MERCURY_ISA_VERSION
	.align		4
        /*0080*/ 	.byte	0x03, 0x5f
        /*0082*/ 	.short	0x0101


	//----- nvinfo : EIATTR_VRC_CTA_INIT_COUNT
	.align		4
        /*0084*/ 	.byte	0x02, 0x4a
	.zero		1
	.zero		1


	//----- nvinfo : EIATTR_EXIT_INSTR_OFFSETS
	.align		4
        /*0088*/ 	.byte	0x04, 0x1c
        /*008a*/ 	.short	(.L_59 - .L_58)


	//   ....[0]....
.L_58:
        /*008c*/ 	.word	0x00000070


	//   ....[1]....
        /*0090*/ 	.word	0x00000450


	//   ....[2]....
        /*0094*/ 	.word	0x00000520


	//----- nvinfo : EIATTR_CRS_STACK_SIZE
	.align		4
.L_59:
        /*0098*/ 	.byte	0x04, 0x1e
        /*009a*/ 	.short	(.L_61 - .L_60)
.L_60:
        /*009c*/ 	.word	0x00000000


	//----- nvinfo : EIATTR_CBANK_PARAM_SIZE
	.align		4
.L_61:
        /*00a0*/ 	.byte	0x03, 0x19
        /*00a2*/ 	.short	0x0038


	//----- nvinfo : EIATTR_PARAM_CBANK
	.align		4
        /*00a4*/ 	.byte	0x04, 0x0a
        /*00a6*/ 	.short	(.L_63 - .L_62)
	.align		4
.L_62:
        /*00a8*/ 	.word	index@(.nv.constant0._Z29separate_asm_read_conditionalPK10NodeNoDataPK10LeafNoDataPfS5_jPKfPj)
        /*00ac*/ 	.short	0x0380
        /*00ae*/ 	.short	0x0038


	//----- nvinfo : EIATTR_SW_WAR
	.align		4
.L_63:
        /*00b0*/ 	.byte	0x04, 0x36
        /*00b2*/ 	.short	(.L_65 - .L_64)
.L_64:
        /*00b4*/ 	.word	0x00000008
.L_65:


//--------------------- .nv.info._Z17separate_asm_readPK10NodeNoDataPK10LeafNoDataPfS5_jPKfPj --------------------------
	.section	.nv.info._Z17separate_asm_readPK10NodeNoDataPK10LeafNoDataPfS5_jPKfPj,"",@"SHT_CUDA_INFO"
	.sectionflags	@""
	.align	4


	//----- nvinfo : EIATTR_CUDA_API_VERSION
	.align		4
        /*0000*/ 	.byte	0x04, 0x37
        /*0002*/ 	.short	(.L_67 - .L_66)
.L_66:
        /*0004*/ 	.word	0x00000082


	//----- nvinfo : EIATTR_KPARAM_INFO
	.align		4
.L_67:
        /*0008*/ 	.byte	0x04, 0x17
        /*000a*/ 	.short	(.L_69 - .L_68)
.L_68:
        /*000c*/ 	.word	0x00000000
        /*0010*/ 	.short	0x0006
        /*0012*/ 	.short	0x0030
        /*0014*/ 	.byte	0x00, 0xf5, 0x21, 0x00


	//----- nvinfo : EIATTR_KPARAM_INFO
	.align		4
.L_69:
        /*0018*/ 	.byte	0x04, 0x17
        /*001a*/ 	.short	(.L_71 - .L_70)
.L_70:
        /*001c*/ 	.word	0x00000000
        /*0020*/ 	.short	0x0005
        /*0022*/ 	.short	0x0028
        /*0024*/ 	.byte	0x00, 0xf5, 0x21, 0x00


	//----- nvinfo : EIATTR_KPARAM_INFO
	.align		4
.L_71:
        /*0028*/ 	.byte	0x04, 0x17
        /*002a*/ 	.short	(.L_73 - .L_72)
.L_72:
        /*002c*/ 	.word	0x00000000
        /*0030*/ 	.short	0x0004
        /*0032*/ 	.short	0x0020
        /*0034*/ 	.byte	0x00, 0xf0, 0x11, 0x00


	//----- nvinfo : EIATTR_KPARAM_INFO
	.align		4
.L_73:
        /*0038*/ 	.byte	0x04, 0x17
        /*003a*/ 	.short	(.L_75 - .L_74)
.L_74:
        /*003c*/ 	.word	0x00000000
        /*0040*/ 	.short	0x0003
        /*0042*/ 	.short	0x0018
        /*0044*/ 	.byte	0x00, 0xf5, 0x21, 0x00


	//----- nvinfo : EIATTR_KPARAM_INFO
	.align		4
.L_75:
        /*0048*/ 	.byte	0x04, 0x17
        /*004a*/ 	.short	(.L_77 - .L_76)
.L_76:
        /*004c*/ 	.word	0x00000000
        /*0050*/ 	.short	0x0002
        /*0052*/ 	.short	0x0010
        /*0054*/ 	.byte	0x00, 0xf5, 0x21, 0x00


	//----- nvinfo : EIATTR_KPARAM_INFO
	.align		4
.L_77:
        /*0058*/ 	.byte	0x04, 0x17
        /*005a*/ 	.short	(.L_79 - .L_78)
.L_78:
        /*005c*/ 	.word	0x00000000
        /*0060*/ 	.short	0x0001
        /*0062*/ 	.short	0x0008
        /*0064*/ 	.byte	0x00, 0xf5, 0x21, 0x00


	//----- nvinfo : EIATTR_KPARAM_INFO
	.align		4
.L_79:
        /*0068*/ 	.byte	0x04, 0x17
        /*006a*/ 	.short	(.L_81 - .L_80)
.L_80:
        /*006c*/ 	.word	0x00000000
        /*0070*/ 	.short	0x0000
        /*0072*/ 	.short	0x0000
        /*0074*/ 	.byte	0x00, 0xf5, 0x21, 0x00


	//----- nvinfo : EIATTR_SPARSE_MMA_MASK
	.align		4
.L_81:
        /*0078*/ 	.byte	0x03, 0x50
        /*007a*/ 	.short	0x0000


	//----- nvinfo : EIATTR_MAXREG_COUNT
	.align		4
        /*007c*/ 	.byte	0x03, 0x1b
        /*007e*/ 	.short	0x00ff


	//----- nvinfo : EIATTR_MERCURY_ISA_VERSION
	.align		4
        /*0080*/ 	.byte	0x03, 0x5f
        /*0082*/ 	.short	0x0101


	//----- nvinfo : EIATTR_VRC_CTA_INIT_COUNT
	.align		4
        /*0084*/ 	.byte	0x02, 0x4a
	.zero		1
	.zero		1


	//----- nvinfo : EIATTR_EXIT_INSTR_OFFSETS
	.align		4
        /*0088*/ 	.byte	0x04, 0x1c
        /*008a*/ 	.short	(.L_83 - .L_82)


	//   ....[0]....
.L_82:
        /*008c*/ 	.word	0x00000070


	//   ....[1]....
        /*0090*/ 	.word	0x00000380


	//   ....[2]....
        /*0094*/ 	.word	0x00000450


	//----- nvinfo : EIATTR_CRS_STACK_SIZE
	.align		4
.L_83:
        /*0098*/ 	.byte	0x04, 0x1e
        /*009a*/ 	.short	(.L_85 - .L_84)
.L_84:
        /*009c*/ 	.word	0x00000000


	//----- nvinfo : EIATTR_CBANK_PARAM_SIZE
	.align		4
.L_85:
        /*00a0*/ 	.byte	0x03, 0x19
        /*00a2*/ 	.short	0x0038


	//----- nvinfo : EIATTR_PARAM_CBANK
	.align		4
        /*00a4*/ 	.byte	0x04, 0x0a
        /*00a6*/ 	.short	(.L_87 - .L_86)
	.align		4
.L_86:
        /*00a8*/ 	.word	index@(.nv.constant0._Z17separate_asm_readPK10NodeNoDataPK10LeafNoDataPfS5_jPKfPj)
        /*00ac*/ 	.short	0x0380
        /*00ae*/ 	.short	0x0038


	//----- nvinfo : EIATTR_SW_WAR
	.align		4
.L_87:
        /*00b0*/ 	.byte	0x04, 0x36
        /*00b2*/ 	.short	(.L_89 - .L_88)
.L_88:
        /*00b4*/ 	.word	0x00000008
.L_89:


//--------------------- .nv.info._Z20asm_read_conditionalP4NodeP4LeafjPKfPj --------------------------
	.section	.nv.info._Z20asm_read_conditionalP4NodeP4LeafjPKfPj,"",@"SHT_CUDA_INFO"
	.sectionflags	@""
	.align	4


	//----- nvinfo : EIATTR_CUDA_API_VERSION
	.align		4
        /*0000*/ 	.byte	0x04, 0x37
        /*0002*/ 	.short	(.L_91 - .L_90)
.L_90:
        /*0004*/ 	.word	0x00000082


	//----- nvinfo : EIATTR_KPARAM_INFO
	.align		4
.L_91:
        /*0008*/ 	.byte	0x04, 0x17
        /*000a*/ 	.short	(.L_93 - .L_92)
.L_92:
        /*000c*/ 	.word	0x00000000
        /*0010*/ 	.short	0x0004
        /*0012*/ 	.short	0x0020
        /*0014*/ 	.byte	0x00, 0xf5, 0x21, 0x00


	//----- nvinfo : EIATTR_KPARAM_INFO
	.align		4
.L_93:
        /*0018*/ 	.byte	0x04, 0x17
        /*001a*/ 	.short	(.L_95 - .L_94)
.L_94:
        /*001c*/ 	.word	0x00000000
        /*0020*/ 	.short	0x0003
        /*0022*/ 	.short	0x0018
        /*0024*/ 	.byte	0x00, 0xf5, 0x21, 0x00


	//----- nvinfo : EIATTR_KPARAM_INFO
	.align		4
.L_95:
        /*0028*/ 	.byte	0x04, 0x17
        /*002a*/ 	.short	(.L_97 - .L_96)
.L_96:
        /*002c*/ 	.word	0x00000000
        /*0030*/ 	.short	0x0002
        /*0032*/ 	.short	0x0010
        /*0034*/ 	.byte	0x00, 0xf0, 0x11, 0x00


	//----- nvinfo : EIATTR_KPARAM_INFO
	.align		4
.L_97:
        /*0038*/ 	.byte	0x04, 0x17
        /*003a*/ 	.short	(.L_99 - .L_98)
.L_98:
        /*003c*/ 	.word	0x00000000
        /*0040*/ 	.short	0x0001
        /*0042*/ 	.short	0x0008
        /*0044*/ 	.byte	0x00, 0xf5, 0x21, 0x00


	//----- nvinfo : EIATTR_KPARAM_INFO
	.align		4
.L_99:
        /*0048*/ 	.byte	0x04, 0x17
        /*004a*/ 	.short	(.L_101 - .L_100)
.L_100:
        /*004c*/ 	.word	0x00000000
        /*0050*/ 	.short	0x0000
        /*0052*/ 	.short	0x0000
        /*0054*/ 	.byte	0x00, 0xf5, 0x21, 0x00


	//----- nvinfo : EIATTR_SPARSE_MMA_MASK
	.align		4
.L_101:
        /*0058*/ 	.byte	0x03, 0x50
        /*005a*/ 	.short	0x0000


	//----- nvinfo : EIATTR_MAXREG_COUNT
	.align		4
        /*005c*/ 	.byte	0x03, 0x1b
        /*005e*/ 	.short	0x00ff


	//----- nvinfo : EIATTR_MERCURY_ISA_VERSION
	.align		4
        /*0060*/ 	.byte	0x03, 0x5f
        /*0062*/ 	.short	0x0101


	//----- nvinfo : EIATTR_VRC_CTA_INIT_COUNT
	.align		4
        /*0064*/ 	.byte	0x02, 0x4a
	.zero		1
	.zero		1


	//----- nvinfo : EIATTR_EXIT_INSTR_OFFSETS
	.align		4
        /*0068*/ 	.byte	0x04, 0x1c
        /*006a*/ 	.short	(.L_103 - .L_102)


	//   ....[0]....
.L_102:
        /*006c*/ 	.word	0x00000070


	//   ....[1]....
        /*0070*/ 	.word	0x00000420


	//   ....[2]....
        /*0074*/ 	.word	0x000004f0


	//----- nvinfo : EIATTR_CRS_STACK_SIZE
	.align		4
.L_103:
        /*0078*/ 	.byte	0x04, 0x1e
        /*007a*/ 	.short	(.L_105 - .L_104)
.L_104:
        /*007c*/ 	.word	0x00000000


	//----- nvinfo : EIATTR_CBANK_PARAM_SIZE
	.align		4
.L_105:
        /*0080*/ 	.byte	0x03, 0x19
        /*0082*/ 	.short	0x0028


	//----- nvinfo : EIATTR_PARAM_CBANK
	.align		4
        /*0084*/ 	.byte	0x04, 0x0a
        /*0086*/ 	.short	(.L_107 - .L_106)
	.align		4
.L_106:
        /*0088*/ 	.word	index@(.nv.constant0._Z20asm_read_conditionalP4NodeP4LeafjPKfPj)
        /*008c*/ 	.short	0x0380
        /*008e*/ 	.short	0x0028


	//----- nvinfo : EIATTR_SW_WAR
	.align		4
.L_107:
        /*0090*/ 	.byte	0x04, 0x36
        /*0092*/ 	.short	(.L_109 - .L_108)
.L_108:
        /*0094*/ 	.word	0x00000008
.L_109:


//--------------------- .nv.info._Z8asm_readP4NodeP4LeafjPKfPj --------------------------
	.section	.nv.info._Z8asm_readP4NodeP4LeafjPKfPj,"",@"SHT_CUDA_INFO"
	.sectionflags	@""
	.align	4


	//----- nvinfo : EIATTR_CUDA_API_VERSION
	.align		4
        /*0000*/ 	.byte	0x04, 0x37
        /*0002*/ 	.short	(.L_111 - .L_110)
.L_110:
        /*0004*/ 	.word	0x00000082


	//----- nvinfo : EIATTR_KPARAM_INFO
	.align		4
.L_111:
        /*0008*/ 	.byte	0x04, 0x17
        /*000a*/ 	.short	(.L_113 - .L_112)
.L_112:
        /*000c*/ 	.word	0x00000000
        /*0010*/ 	.short	0x0004
        /*0012*/ 	.short	0x0020
        /*0014*/ 	.byte	0x00, 0xf5, 0x21, 0x00


	//----- nvinfo : EIATTR_KPARAM_INFO
	.align		4
.L_113:
        /*0018*/ 	.byte	0x04, 0x17
        /*001a*/ 	.short	(.L_115 - .L_114)
.L_114:
        /*001c*/ 	.word	0x00000000
        /*0020*/ 	.short	0x0003
        /*0022*/ 	.short	0x0018
        /*0024*/ 	.byte	0x00, 0xf5, 0x21, 0x00


	//----- nvinfo : EIATTR_KPARAM_INFO
	.align		4
.L_115:
        /*0028*/ 	.byte	0x04, 0x17
        /*002a*/ 	.short	(.L_117 - .L_116)
.L_116:
        /*002c*/ 	.word	0x00000000
        /*0030*/ 	.short	0x0002
        /*0032*/ 	.short	0x0010
        /*0034*/ 	.byte	0x00, 0xf0, 0x11, 0x00


	//----- nvinfo : EIATTR_KPARAM_INFO
	.align		4
.L_117:
        /*0038*/ 	.byte	0x04, 0x17
        /*003a*/ 	.short	(.L_119 - .L_118)
.L_118:
        /*003c*/ 	.word	0x00000000
        /*0040*/ 	.short	0x0001
        /*0042*/ 	.short	0x0008
        /*0044*/ 	.byte	0x00, 0xf5, 0x21, 0x00


	//----- nvinfo : EIATTR_KPARAM_INFO
	.align		4
.L_119:
        /*0048*/ 	.byte	0x04, 0x17
        /*004a*/ 	.short	(.L_121 - .L_120)
.L_120:
        /*004c*/ 	.word	0x00000000
        /*0050*/ 	.short	0x0000
        /*0052*/ 	.short	0x0000
        /*0054*/ 	.byte	0x00, 0xf5, 0x21, 0x00


	//----- nvinfo : EIATTR_SPARSE_MMA_MASK
	.align		4
.L_121:
        /*0058*/ 	.byte	0x03, 0x50
        /*005a*/ 	.short	0x0000


	//----- nvinfo : EIATTR_MAXREG_COUNT
	.align		4
        /*005c*/ 	.byte	0x03, 0x1b
        /*005e*/ 	.short	0x00ff


	//----- nvinfo : EIATTR_MERCURY_ISA_VERSION
	.align		4
        /*0060*/ 	.byte	0x03, 0x5f
        /*0062*/ 	.short	0x0101


	//----- nvinfo : EIATTR_VRC_CTA_INIT_COUNT
	.align		4
        /*0064*/ 	.byte	0x02, 0x4a
	.zero		1
	.zero		1


	//----- nvinfo : EIATTR_EXIT_INSTR_OFFSETS
	.align		4
        /*0068*/ 	.byte	0x04, 0x1c
        /*006a*/ 	.short	(.L_123 - .L_122)


	//   ....[0]....
.L_122:
        /*006c*/ 	.word	0x00000070


	//   ....[1]....
        /*0070*/ 	.word	0x00000350


	//   ....[2]....
        /*0074*/ 	.word	0x00000420


	//----- nvinfo : EIATTR_CRS_STACK_SIZE
	.align		4
.L_123:
        /*0078*/ 	.byte	0x04, 0x1e
        /*007a*/ 	.short	(.L_125 - .L_124)
.L_124:
        /*007c*/ 	.word	0x00000000


	//----- nvinfo : EIATTR_CBANK_PARAM_SIZE
	.align		4
.L_125:
        /*0080*/ 	.byte	0x03, 0x19
        /*0082*/ 	.short	0x0028


	//----- nvinfo : EIATTR_PARAM_CBANK
	.align		4
        /*0084*/ 	.byte	0x04, 0x0a
        /*0086*/ 	.short	(.L_127 - .L_126)
	.align		4
.L_126:
        /*0088*/ 	.word	index@(.nv.constant0._Z8asm_readP4NodeP4LeafjPKfPj)
        /*008c*/ 	.short	0x0380
        /*008e*/ 	.short	0x0028


	//----- nvinfo : EIATTR_SW_WAR
	.align		4
.L_127:
        /*0090*/ 	.byte	0x04, 0x36
        /*0092*/ 	.short	(.L_129 - .L_128)
.L_128:
        /*0094*/ 	.word	0x00000008
.L_129:


//--------------------- .nv.info._Z23atomic_read_conditionalP4NodeP4LeafjPKfPj --------------------------
	.section	.nv.info._Z23atomic_read_conditionalP4NodeP4LeafjPKfPj,"",@"SHT_CUDA_INFO"
	.sectionflags	@""
	.align	4


	//----- nvinfo : EIATTR_CUDA_API_VERSION
	.align		4
        /*0000*/ 	.byte	0x04, 0x37
        /*0002*/ 	.short	(.L_131 - .L_130)
.L_130:
        /*0004*/ 	.word	0x00000082


	//----- nvinfo : EIATTR_KPARAM_INFO
	.align		4
.L_131:
        /*0008*/ 	.byte	0x04, 0x17
        /*000a*/ 	.short	(.L_133 - .L_132)
.L_132:
        /*000c*/ 	.word	0x00000000
        /*0010*/ 	.short	0x0004
        /*0012*/ 	.short	0x0020
        /*0014*/ 	.byte	0x00, 0xf5, 0x21, 0x00


	//----- nvinfo : EIATTR_KPARAM_INFO
	.align		4
.L_133:
        /*0018*/ 	.byte	0x04, 0x17
        /*001a*/ 	.short	(.L_135 - .L_134)
.L_134:
        /*001c*/ 	.word	0x00000000
        /*0020*/ 	.short	0x0003
        /*0022*/ 	.short	0x0018
        /*0024*/ 	.byte	0x00, 0xf5, 0x21, 0x00


	//----- nvinfo : EIATTR_KPARAM_INFO
	.align		4
.L_135:
        /*0028*/ 	.byte	0x04, 0x17
        /*002a*/ 	.short	(.L_137 - .L_136)
.L_136:
        /*002c*/ 	.word	0x00000000
        /*0030*/ 	.short	0x0002
        /*0032*/ 	.short	0x0010
        /*0034*/ 	.byte	0x00, 0xf0, 0x11, 0x00


	//----- nvinfo : EIATTR_KPARAM_INFO
	.align		4
.L_137:
        /*0038*/ 	.byte	0x04, 0x17
        /*003a*/ 	.short	(.L_139 - .L_138)
.L_138:
        /*003c*/ 	.word	0x00000000
        /*0040*/ 	.short	0x0001
        /*0042*/ 	.short	0x0008
        /*0044*/ 	.byte	0x00, 0xf5, 0x21, 0x00


	//----- nvinfo : EIATTR_KPARAM_INFO
	.align		4
.L_139:
        /*0048*/ 	.byte	0x04, 0x17
        /*004a*/ 	.short	(.L_141 - .L_140)
.L_140:
        /*004c*/ 	.word	0x00000000
        /*0050*/ 	.short	0x0000
        /*0052*/ 	.short	0x0000
        /*0054*/ 	.byte	0x00, 0xf5, 0x21, 0x00


	//----- nvinfo : EIATTR_SPARSE_MMA_MASK
	.align		4
.L_141:
        /*0058*/ 	.byte	0x03, 0x50
        /*005a*/ 	.short	0x0000


	//----- nvinfo : EIATTR_MAXREG_COUNT
	.align		4
        /*005c*/ 	.byte	0x03, 0x1b
        /*005e*/ 	.short	0x00ff


	//----- nvinfo : EIATTR_MERCURY_ISA_VERSION
	.align		4
        /*0060*/ 	.byte	0x03, 0x5f
        /*0062*/ 	.short	0x0101


	//----- nvinfo : EIATTR_VRC_CTA_INIT_COUNT
	.align		4
        /*0064*/ 	.byte	0x02, 0x4a
	.zero		1
	.zero		1


	//----- nvinfo : EIATTR_EXIT_INSTR_OFFSETS
	.align		4
        /*0068*/ 	.byte	0x04, 0x1c
        /*006a*/ 	.short	(.L_143 - .L_142)


	//   ....[0]....
.L_142:
        /*006c*/ 	.word	0x00000070


	//   ....[1]....
        /*0070*/ 	.word	0x00000490


	//   ....[2]....
        /*0074*/ 	.word	0x00000560


	//----- nvinfo : EIATTR_CRS_STACK_SIZE
	.align		4
.L_143:
        /*0078*/ 	.byte	0x04, 0x1e
        /*007a*/ 	.short	(.L_145 - .L_144)
.L_144:
        /*007c*/ 	.word	0x00000000


	//----- nvinfo : EIATTR_CBANK_PARAM_SIZE
	.align		4
.L_145:
        /*0080*/ 	.byte	0x03, 0x19
        /*0082*/ 	.short	0x0028


	//----- nvinfo : EIATTR_PARAM_CBANK
	.align		4
        /*0084*/ 	.byte	0x04, 0x0a
        /*0086*/ 	.short	(.L_147 - .L_146)
	.align		4
.L_146:
        /*0088*/ 	.word	index@(.nv.constant0._Z23atomic_read_conditionalP4NodeP4LeafjPKfPj)
        /*008c*/ 	.short	0x0380
        /*008e*/ 	.short	0x0028


	//----- nvinfo : EIATTR_SW_WAR
	.align		4
.L_147:
        /*0090*/ 	.byte	0x04, 0x36
        /*0092*/ 	.short	(.L_149 - .L_148)
.L_148:
        /*0094*/ 	.word	0x00000008
.L_149:


//--------------------- .nv.info._Z22separate_volatile_dataPK10NodeNoDataPK10LeafNoDataPVfS6_jPKfPj --------------------------
	.section	.nv.info._Z22separate_volatile_dataPK10NodeNoDataPK10LeafNoDataPVfS6_jPKfPj,"",@"SHT_CUDA_INFO"
	.sectionflags	@""
	.align	4


	//----- nvinfo : EIATTR_CUDA_API_VERSION
	.align		4
        /*0000*/ 	.byte	0x04, 0x37
        /*0002*/ 	.short	(.L_151 - .L_150)
.L_150:
        /*0004*/ 	.word	0x00000082


	//----- nvinfo : EIATTR_KPARAM_INFO
	.align		4
.L_151:
        /*0008*/ 	.byte	0x04, 0x17
        /*000a*/ 	.short	(.L_153 - .L_152)
.L_152:
        /*000c*/ 	.word	0x00000000
        /*0010*/ 	.short	0x0006
        /*0012*/ 	.short	0x0030
        /*0014*/ 	.byte	0x00, 0xf5, 0x21, 0x00


	//----- nvinfo : EIATTR_KPARAM_INFO
	.align		4
.L_153:
        /*0018*/ 	.byte	0x04, 0x17
        /*001a*/ 	.short	(.L_155 - .L_154)
.L_154:
        /*001c*/ 	.word	0x00000000
        /*0020*/ 	.short	0x0005
        /*0022*/ 	.short	0x0028
        /*0024*/ 	.byte	0x00, 0xf5, 0x21, 0x00


	//----- nvinfo : EIATTR_KPARAM_INFO
	.align		4
.L_155:
        /*0028*/ 	.byte	0x04, 0x17
        /*002a*/ 	.short	(.L_157 - .L_156)
.L_156:
        /*002c*/ 	.word	0x00000000
        /*0030*/ 	.short	0x0004
        /*0032*/ 	.short	0x0020
        /*0034*/ 	.byte	0x00, 0xf0, 0x11, 0x00


	//----- nvinfo : EIATTR_KPARAM_INFO
	.align		4
.L_157:
        /*0038*/ 	.byte	0x04, 0x17
        /*003a*/ 	.short	(.L_159 - .L_158)
.L_158:
        /*003c*/ 	.word	0x00000000
        /*0040*/ 	.short	0x0003
        /*0042*/ 	.short	0x0018
        /*0044*/ 	.byte	0x00, 0xf5, 0x21, 0x00


	//----- nvinfo : EIATTR_KPARAM_INFO
	.align		4
.L_159:
        /*0048*/ 	.byte	0x04, 0x17
        /*004a*/ 	.short	(.L_161 - .L_160)
.L_160:
        /*004c*/ 	.word	0x00000000
        /*0050*/ 	.short	0x0002
        /*0052*/ 	.short	0x0010
        /*0054*/ 	.byte	0x00, 0xf5, 0x21, 0x00


	//----- nvinfo : EIATTR_KPARAM_INFO
	.align		4
.L_161:
        /*0058*/ 	.byte	0x04, 0x17
        /*005a*/ 	.short	(.L_163 - .L_162)
.L_162:
        /*005c*/ 	.word	0x00000000
        /*0060*/ 	.short	0x0001
        /*0062*/ 	.short	0x0008
        /*0064*/ 	.byte	0x00, 0xf5, 0x21, 0x00


	//----- nvinfo : EIATTR_KPARAM_INFO
	.align		4
.L_163:
        /*0068*/ 	.byte	0x04, 0x17
        /*006a*/ 	.short	(.L_165 - .L_164)
.L_164:
        /*006c*/ 	.word	0x00000000
        /*0070*/ 	.short	0x0000
        /*0072*/ 	.short	0x0000
        /*0074*/ 	.byte	0x00, 0xf5, 0x21, 0x00


	//----- nvinfo : EIATTR_SPARSE_MMA_MASK
	.align		4
.L_165:
        /*0078*/ 	.byte	0x03, 0x50
        /*007a*/ 	.short	0x0000


	//----- nvinfo : EIATTR_MAXREG_COUNT
	.align		4
        /*007c*/ 	.byte	0x03, 0x1b
        /*007e*/ 	.short	0x00ff


	//----- nvinfo : EIATTR_MERCURY_ISA_VERSION
	.align		4
        /*0080*/ 	.byte	0x03, 0x5f
        /*0082*/ 	.short	0x0101


	//----- nvinfo : EIATTR_VRC_CTA_INIT_COUNT
	.align		4
        /*0084*/ 	.byte	0x02, 0x4a
	.zero		1
	.zero		1


	//----- nvinfo : EIATTR_EXIT_INSTR_OFFSETS
	.align		4
        /*0088*/ 	.byte	0x04, 0x1c
        /*008a*/ 	.short	(.L_167 - .L_166)


	//   ....[0]....
.L_166:
        /*008c*/ 	.word	0x00000070


	//   ....[1]....
        /*0090*/ 	.word	0x00000390


	//   ....[2]....
        /*0094*/ 	.word	0x00000460


	//----- nvinfo : EIATTR_CRS_STACK_SIZE
	.align		4
.L_167:
        /*0098*/ 	.byte	0x04, 0x1e
        /*009a*/ 	.short	(.L_169 - .L_168)
.L_168:
        /*009c*/ 	.word	0x00000000


	//----- nvinfo : EIATTR_CBANK_PARAM_SIZE
	.align		4
.L_169:
        /*00a0*/ 	.byte	0x03, 0x19
        /*00a2*/ 	.short	0x0038


	//----- nvinfo : EIATTR_PARAM_CBANK
	.align		4
        /*00a4*/ 	.byte	0x04, 0x0a
        /*00a6*/ 	.short	(.L_171 - .L_170)
	.align		4
.L_170:
        /*00a8*/ 	.word	index@(.nv.constant0._Z22separate_volatile_dataPK10NodeNoDataPK10LeafNoDataPVfS6_jPKfPj)
        /*00ac*/ 	.short	0x0380
        /*00ae*/ 	.short	0x0038


	//----- nvinfo : EIATTR_SW_WAR
	.align		4
.L_171:
        /*00b0*/ 	.byte	0x04, 0x36
        /*00b2*/ 	.short	(.L_173 - .L_172)
.L_172:
        /*00b4*/ 	.word	0x00000008
.L_173:


//--------------------- .nv.info._Z13volatile_nodePV4NodePV4LeafjPKfPj --------------------------
	.section	.nv.info._Z13volatile_nodePV4NodePV4LeafjPKfPj,"",@"SHT_CUDA_INFO"
	.sectionflags	@""
	.align	4


	//----- nvinfo : EIATTR_CUDA_API_VERSION
	.align		4
        /*0000*/ 	.byte	0x04, 0x37
        /*0002*/ 	.short	(.L_175 - .L_174)
.L_174:
        /*0004*/ 	.word	0x00000082


	//----- nvinfo : EIATTR_KPARAM_INFO
	.align		4
.L_175:
        /*0008*/ 	.byte	0x04, 0x17
        /*000a*/ 	.short	(.L_177 - .L_176)
.L_176:
        /*000c*/ 	.word	0x00000000
        /*0010*/ 	.short	0x0004
        /*0012*/ 	.short	0x0020
        /*0014*/ 	.byte	0x00, 0xf5, 0x21, 0x00


	//----- nvinfo : EIATTR_KPARAM_INFO
	.align		4
.L_177:
        /*0018*/ 	.byte	0x04, 0x17
        /*001a*/ 	.short	(.L_179 - .L_178)
.L_178:
        /*001c*/ 	.word	0x00000000
        /*0020*/ 	.short	0x0003
        /*0022*/ 	.short	0x0018
        /*0024*/ 	.byte	0x00, 0xf5, 0x21, 0x00


	//----- nvinfo : EIATTR_KPARAM_INFO
	.align		4
.L_179:
        /*0028*/ 	.byte	0x04, 0x17
        /*002a*/ 	.short	(.L_181 - .L_180)
.L_180:
        /*002c*/ 	.word	0x00000000
        /*0030*/ 	.short	0x0002
        /*0032*/ 	.short	0x0010
        /*0034*/ 	.byte	0x00, 0xf0, 0x11, 0x00


	//----- nvinfo : EIATTR_KPARAM_INFO
	.align		4
.L_181:
        /*0038*/ 	.byte	0x04, 0x17
        /*003a*/ 	.short	(.L_183 - .L_182)
.L_182:
        /*003c*/ 	.word	0x00000000
        /*0040*/ 	.short	0x0001
        /*0042*/ 	.short	0x0008
        /*0044*/ 	.byte	0x00, 0xf5, 0x21, 0x00


	//----- nvinfo : EIATTR_KPARAM_INFO
	.align		4
.L_183:
        /*0048*/ 	.byte	0x04, 0x17
        /*004a*/ 	.short	(.L_185 - .L_184)
.L_184:
        /*004c*/ 	.word	0x00000000
        /*0050*/ 	.short	0x0000
        /*0052*/ 	.short	0x0000
        /*0054*/ 	.byte	0x00, 0xf5, 0x21, 0x00


	//----- nvinfo : EIATTR_SPARSE_MMA_MASK
	.align		4
.L_185:
        /*0058*/ 	.byte	0x03, 0x50
        /*005a*/ 	.short	0x0000


	//----- nvinfo : EIATTR_MAXREG_COUNT
	.align		4
        /*005c*/ 	.byte	0x03, 0x1b
        /*005e*/ 	.short	0x00ff


	//----- nvinfo : EIATTR_MERCURY_ISA_VERSION
	.align		4
        /*0060*/ 	.byte	0x03, 0x5f
        /*0062*/ 	.short	0x0101


	//----- nvinfo : EIATTR_VRC_CTA_INIT_COUNT
	.align		4
        /*0064*/ 	.byte	0x02, 0x4a
	.zero		1
	.zero		1


	//----- nvinfo : EIATTR_EXIT_INSTR_OFFSETS
	.align		4
        /*0068*/ 	.byte	0x04, 0x1c
        /*006a*/ 	.short	(.L_187 - .L_186)


	//   ....[0]....
.L_186:
        /*006c*/ 	.word	0x00000070


	//   ....[1]....
        /*0070*/ 	.word	0x00000350


	//   ....[2]....
        /*0074*/ 	.word	0x00000420


	//----- nvinfo : EIATTR_CRS_STACK_SIZE
	.align		4
.L_187:
        /*0078*/ 	.byte	0x04, 0x1e
        /*007a*/ 	.short	(.L_189 - .L_188)
.L_188:
        /*007c*/ 	.word	0x00000000


	//----- nvinfo : EIATTR_CBANK_PARAM_SIZE
	.align		4
.L_189:
        /*0080*/ 	.byte	0x03, 0x19
        /*0082*/ 	.short	0x0028


	//----- nvinfo : EIATTR_PARAM_CBANK
	.align		4
        /*0084*/ 	.byte	0x04, 0x0a
        /*0086*/ 	.short	(.L_191 - .L_190)
	.align		4
.L_190:
        /*0088*/ 	.word	index@(.nv.constant0._Z13volatile_nodePV4NodePV4LeafjPKfPj)
        /*008c*/ 	.short	0x0380
        /*008e*/ 	.short	0x0028


	//----- nvinfo : EIATTR_SW_WAR
	.align		4
.L_191:
        /*0090*/ 	.byte	0x04, 0x36
        /*0092*/ 	.short	(.L_193 - .L_192)
.L_192:
        /*0094*/ 	.word	0x00000008
.L_193:


//--------------------- .nv.callgraph             --------------------------
	.section	.nv.callgraph,"",@"SHT_CUDA_CALLGRAPH"
	.align	4
	.sectionentsize	8
	.align		4
        /*0000*/ 	.word	0x00000000
	.align		4
        /*0004*/ 	.word	0xffffffff
	.align		4
        /*0008*/ 	.word	0x00000000
	.align		4
        /*000c*/ 	.word	0xfffffffe
	.align		4
        /*0010*/ 	.word	0x00000000
	.align		4
        /*0014*/ 	.word	0xfffffffd
	.align		4
        /*0018*/ 	.word	0x00000000
	.align		4
        /*001c*/ 	.word	0xfffffffc


//--------------------- .text._Z29separate_asm_read_conditionalPK10NodeNoDataPK10LeafNoDataPfS5_jPKfPj --------------------------
	.section	.text._Z29separate_asm_read_conditionalPK10NodeNoDataPK10LeafNoDataPfS5_jPKfPj,"ax",@progbits
	.align	128
        .global         _Z29separate_asm_read_conditionalPK10NodeNoDataPK10LeafNoDataPfS5_jPKfPj
        .type           _Z29separate_asm_read_conditionalPK10NodeNoDataPK10LeafNoDataPfS5_jPKfPj,@function
        .size           _Z29separate_asm_read_conditionalPK10NodeNoDataPK10LeafNoDataPfS5_jPKfPj,(.L_x_48 - _Z29separate_asm_read_conditionalPK10NodeNoDataPK10LeafNoDataPfS5_jPKfPj)
        .other          _Z29separate_asm_read_conditionalPK10NodeNoDataPK10LeafNoDataPfS5_jPKfPj,@"STO_CUDA_ENTRY STV_DEFAULT"
_Z29separate_asm_read_conditionalPK10NodeNoDataPK10LeafNoDataPfS5_jPKfPj:
.text._Z29separate_asm_read_conditionalPK10NodeNoDataPK10LeafNoDataPfS5_jPKfPj:
[----:B------:R-:W-:Y:S01]  /*0000*/  LDC R1, c[0x0][0x37c] ;  /* 0x0000df00ff017b82 */ /* 0x000fe20000000800 */
[----:B------:R-:W0:Y:S07]  /*0010*/  S2R R0, SR_TID.X ;  /* 0x0000000000007919 */ /* 0x000e2e0000002100 */
[----:B------:R-:W0:Y:S01]  /*0020*/  S2UR UR4, SR_CTAID.X ;  /* 0x00000000000479c3 */ /* 0x000e220000002500 */
[----:B------:R-:W1:Y:S07]  /*0030*/  LDCU UR5, c[0x0][0x3a0] ;  /* 0x00007400ff0577ac */ /* 0x000e6e0008000800 */
[----:B------:R-:W0:Y:S02]  /*0040*/  LDC R3, c[0x0][0x360] ;  /* 0x0000d800ff037b82 */ /* 0x000e240000000800 */
[----:B0-----:R-:W-:-:S05]  /*0050*/  IMAD R0, R3, UR4, R0 ;  /* 0x0000000403007c24 */ /* 0x001fca000f8e0200 */
[----:B-1----:R-:W-:-:S13]  /*0060*/  ISETP.GE.U32.AND P0, PT, R0, UR5, PT ;  /* 0x0000000500007c0c */ /* 0x002fda000bf06070 */
[----:B------:R-:W-:Y:S05]  /*0070*/  @P0 EXIT ;  /* 0x000000000000094d */ /* 0x000fea0003800000 */
[----:B------:R-:W0:Y:S01]  /*0080*/  LDCU UR4, c[0x0][0x370] ;  /* 0x00006e00ff0477ac */ /* 0x000e220008000800 */
[----:B------:R-:W1:Y:S01]  /*0090*/  LDCU.64 UR6, c[0x0][0x358] ;  /* 0x00006b00ff0677ac */ /* 0x000e620008000a00 */
[----:B0-----:R-:W-:-:S07]  /*00a0*/  IMAD R3, R3, UR4, RZ ;  /* 0x0000000403037c24 */ /* 0x001fce000f8e02ff */
.L_x_6:
[----:B0-----:R-:W0:Y:S08]  /*00b0*/  LDC.64 R4, c[0x0][0x3a8] ;  /* 0x0000ea00ff047b82 */ /* 0x001e300000000a00 */
[----:B------:R-:W2:Y:S08]  /*00c0*/  LDC.64 R6, c[0x0][0x398] ;  /* 0x0000e600ff067b82 */ /* 0x000eb00000000a00 */
[----:B------:R-:W3:Y:S01]  /*00d0*/  LDC.64 R8, c[0x0][0x388] ;  /* 0x0000e200ff087b82 */ /* 0x000ee20000000a00 */
[----:B0-----:R-:W-:-:S06]  /*00e0*/  IMAD.WIDE R4, R0, 0x4, R4 ;  /* 0x0000000400047825 */ /* 0x001fcc00078e0204 */
[----:B-1----:R-:W4:Y:S01]  /*00f0*/  LDG.E R5, desc[UR6][R4.64] ;  /* 0x0000000604057981 */ /* 0x002f22000c1e1900 */
[----:B--2---:R-:W-:-:S04]  /*0100*/  IMAD.WIDE R6, R0, 0x4, R6 ;  /* 0x0000000400067825 */ /* 0x004fc800078e0206 */
[----:B---3--:R-:W-:Y:S01]  /*0110*/  IMAD.WIDE R8, R0, 0x4, R8 ;  /* 0x0000000400087825 */ /* 0x008fe200078e0208 */
[----:B----4-:R0:W-:Y:S01]  /*0120*/  STG.E desc[UR6][R6.64], R5 ;  /* 0x0000000506007986 */ /* 0x0101e2000c101906 */
[----:B------:R-:W-:Y:S06]  /*0130*/  MEMBAR.SC.GPU ;  /* 0x0000000000007992 */ /* 0x000fec0000002000 */
[----:B------:R-:W-:-:S00]  /*0140*/  ERRBAR ;  /* 0x00000000000079ab */ /* 0x000fc00000000000 */
[----:B------:R-:W-:Y:S06]  /*0150*/  CGAERRBAR ;  /* 0x00000000000075ab */ /* 0x000fec0000000000 */
[----:B------:R-:W-:Y:S04]  /*0160*/  CCTL.IVALL ;  /* 0x00000000ff00798f */ /* 0x000fe80002000000 */
[----:B------:R-:W2:Y:S01]  /*0170*/  LDG.E R15, desc[UR6][R8.64] ;  /* 0x00000006080f7981 */ /* 0x000ea2000c1e1900 */
[----:B0-----:R-:W2:Y:S01]  /*0180*/  LDC.64 R4, c[0x0][0x3b0] ;  /* 0x0000ec00ff047b82 */ /* 0x001ea20000000a00 */
[----:B------:R-:W-:Y:S01]  /*0190*/  HFMA2 R7, -RZ, RZ, 0, 5.9604644775390625e-08 ;  /* 0x00000001ff077431 */ /* 0x000fe200000001ff */
[----:B------:R-:W0:Y:S01]  /*01a0*/  LDCU UR4, c[0x0][0x3a0] ;  /* 0x00007400ff0477ac */ /* 0x000e220008000800 */
[----:B--2---:R-:W-:-:S06]  /*01b0*/  IMAD.WIDE R4, R15, 0x4, R4 ;  /* 0x000000040f047825 */ /* 0x004fcc00078e0204 */
[----:B------:R-:W2:Y:S01]  /*01c0*/  ATOMG.E.ADD.STRONG.GPU PT, R4, desc[UR6][R4.64], R7 ;  /* 0x80000007040479a8 */ /* 0x000ea200081ef106 */
[----:B------:R-:W-:Y:S01]  /*01d0*/  IADD3 R0, PT, PT, R3, R0, RZ ;  /* 0x0000000003007210 */ /* 0x000fe20007ffe0ff */
[----:B------:R-:W-:Y:S03]  /*01e0*/  BSSY B0, `(.L_x_0) ;  /* 0x0000032000007945 */ /* 0x000fe60003800000 */
[----:B0-----:R-:W-:Y:S02]  /*01f0*/  ISETP.GE.U32.AND P0, PT, R0, UR4, PT ;  /* 0x0000000400007c0c */ /* 0x001fe4000bf06070 */
[----:B--2---:R-:W-:-:S13]  /*0200*/  ISETP.NE.AND P1, PT, R4, RZ, PT ;  /* 0x000000ff0400720c */ /* 0x004fda0003f25270 */
[----:B------:R-:W-:Y:S05]  /*0210*/  @!P1 BRA `(.L_x_1) ;  /* 0x0000000000b89947 */ /* 0x000fea0003800000 */
[----:B------:R-:W0:Y:S08]  /*0220*/  LDC.64 R4, c[0x0][0x398] ;  /* 0x0000e600ff047b82 */ /* 0x000e300000000a00 */
[----:B------:R-:W1:Y:S08]  /*0230*/  LDC.64 R6, c[0x0][0x390] ;  /* 0x0000e400ff067b82 */ /* 0x000e700000000a00 */
[----:B------:R-:W2:Y:S08]  /*0240*/  LDC.64 R8, c[0x0][0x3b0] ;  /* 0x0000ec00ff087b82 */ /* 0x000eb00000000a00 */
[----:B------:R-:W3:Y:S02]  /*0250*/  LDC.64 R10, c[0x0][0x380] ;  /* 0x0000e000ff0a7b82 */ /* 0x000ee40000000a00 */
.L_x_5:
[----:B---3--:R-:W-:-:S05]  /*0260*/  IMAD.WIDE R12, R15, 0x14, R10 ;  /* 0x000000140f0c7825 */ /* 0x008fca00078e020a */
[----:B------:R-:W3:Y:S04]  /*0270*/  LDG.E.U8 R2, desc[UR6][R12.64+0xc] ;  /* 0x00000c060c027981 */ /* 0x000ee8000c1e1100 */
[----:B------:R4:W5:Y:S04]  /*0280*/  LDG.E R19, desc[UR6][R12.64] ;  /* 0x000000060c137981 */ /* 0x000968000c1e1900 */
[----:B------:R4:W5:Y:S01]  /*0290*/  LDG.E R17, desc[UR6][R12.64+0x4] ;  /* 0x000004060c117981 */ /* 0x000962000c1e1900 */
[----:B------:R-:W-:Y:S05]  /*02a0*/  YIELD ;  /* 0x0000000000007946 */ /* 0x000fea0003800000 */
[----:B------:R-:W-:Y:S01]  /*02b0*/  BSSY.RECONVERGENT B1, `(.L_x_2) ;  /* 0x0000015000017945 */ /* 0x000fe20003800200 */
[----:B---3--:R-:W-:-:S13]  /*02c0*/  ISETP.NE.AND P1, PT, R2, RZ, PT ;  /* 0x000000ff0200720c */ /* 0x008fda0003f25270 */
[----:B----4-:R-:W-:Y:S05]  /*02d0*/  @!P1 BRA `(.L_x_3) ;  /* 0x0000000000289947 */ /* 0x010fea0003800000 */
[----:B0----5:R-:W-:-:S05]  /*02e0*/  IMAD.WIDE R18, R19, 0x4, R4 ;  /* 0x0000000413127825 */ /* 0x021fca00078e0204 */
[----:B------:R-:W3:Y:S01]  /*02f0*/  LDG.E R2, desc[UR6][R18.64] ;  /* 0x0000000612027981 */ /* 0x000ee2000c1e1900 */
[----:B------:R-:W-:-:S05]  /*0300*/  IMAD.WIDE R16, R17, 0x4, R4 ;  /* 0x0000000411107825 */ /* 0x000fca00078e0204 */
[----:B------:R-:W4:Y:S01]  /*0310*/  LDG.E R21, desc[UR6][R16.64] ;  /* 0x0000000610157981 */ /* 0x000f22000c1e1900 */
[----:B---3--:R-:W-:-:S13]  /*0320*/  FSETP.NEU.AND P1, PT, R2, RZ, PT ;  /* 0x000000ff0200720b */ /* 0x008fda0003f2d000 */
[----:B------:R3:W5:Y:S01]  /*0330*/  @!P1 LDG.E.STRONG.GPU R2, desc[UR6][R18.64] ;  /* 0x0000000612029981 */ /* 0x000762000c1ef900 */
[----:B----4-:R-:W-:-:S13]  /*0340*/  FSETP.NEU.AND P1, PT, R21, RZ, PT ;  /* 0x000000ff1500720b */ /* 0x010fda0003f2d000 */
[----:B---3--:R-:W-:Y:S05]  /*0350*/  @P1 BRA `(.L_x_4) ;  /* 0x0000000000281947 */ /* 0x008fea0003800000 */
[----:B------:R3:W5:Y:S01]  /*0360*/  LDG.E.STRONG.GPU R21, desc[UR6][R16.64] ;  /* 0x0000000610157981 */ /* 0x000762000c1ef900 */
[----:B------:R-:W-:Y:S05]  /*0370*/  BRA `(.L_x_4) ;  /* 0x0000000000207947 */ /* 0x000fea0003800000 */
.L_x_3:
[----:B-1---5:R-:W-:-:S04]  /*0380*/  IMAD.WIDE R18, R19, 0x4, R6 ;  /* 0x0000000413127825 */ /* 0x022fc800078e0206 */
[----:B------:R-:W-:Y:S01]  /*0390*/  IMAD.WIDE R16, R17, 0x4, R6 ;  /* 0x0000000411107825 */ /* 0x000fe200078e0206 */
[----:B------:R-:W3:Y:S04]  /*03a0*/  LDG.E R2, desc[UR6][R18.64] ;  /* 0x0000000612027981 */ /* 0x000ee8000c1e1900 */
[----:B------:R-:W4:Y:S01]  /*03b0*/  LDG.E R21, desc[UR6][R16.64] ;  /* 0x0000000610157981 */ /* 0x000f22000c1e1900 */
[----:B---3--:R-:W-:Y:S02]  /*03c0*/  FSETP.NEU.AND P1, PT, R2, RZ, PT ;  /* 0x000000ff0200720b */ /* 0x008fe40003f2d000 */
[----:B----4-:R-:W-:-:S11]  /*03d0*/  FSETP.NEU.AND P2, PT, R21, RZ, PT ;  /* 0x000000ff1500720b */ /* 0x010fd60003f4d000 */
[----:B------:R1:W5:Y:S04]  /*03e0*/  @!P1 LDG.E.STRONG.GPU R2, desc[UR6][R18.64] ;  /* 0x0000000612029981 */ /* 0x000368000c1ef900 */
[----:B------:R1:W5:Y:S02]  /*03f0*/  @!P2 LDG.E.STRONG.GPU R21, desc[UR6][R16.64] ;  /* 0x000000061015a981 */ /* 0x000364000c1ef900 */
.L_x_4:
[----:B------:R-:W-:Y:S05]  /*0400*/  BSYNC.RECONVERGENT B1 ;  /* 0x0000000000017941 */ /* 0x000fea0003800200 */
.L_x_2:
[C---:B------:R-:W-:Y:S01]  /*0410*/  ISETP.NE.AND P1, PT, R15.reuse, RZ, PT ;  /* 0x000000ff0f00720c */ /* 0x040fe20003f25270 */
[----:B-1-3--:R-:W-:Y:S01]  /*0420*/  IMAD.WIDE R16, R15, 0x4, R6 ;  /* 0x000000040f107825 */ /* 0x00afe200078e0206 */
[----:B-----5:R-:W-:-:S05]  /*0430*/  FMNMX R21, R21, R2, PT ;  /* 0x0000000215157209 */ /* 0x020fca0003800000 */
[----:B------:R1:W-:Y:S06]  /*0440*/  STG.E desc[UR6][R16.64], R21 ;  /* 0x0000001510007986 */ /* 0x0003ec000c101906 */
[----:B------:R-:W-:Y:S05]  /*0450*/  @!P1 EXIT ;  /* 0x000000000000994d */ /* 0x000fea0003800000 */
[----:B------:R-:W-:Y:S06]  /*0460*/  MEMBAR.SC.GPU ;  /* 0x0000000000007992 */ /* 0x000fec0000002000 */
[----:B------:R-:W-:-:S00]  /*0470*/  ERRBAR ;  /* 0x00000000000079ab */ /* 0x000fc00000000000 */
[----:B------:R-:W-:Y:S06]  /*0480*/  CGAERRBAR ;  /* 0x00000000000075ab */ /* 0x000fec0000000000 */
[----:B------:R-:W-:Y:S04]  /*0490*/  CCTL.IVALL ;  /* 0x00000000ff00798f */ /* 0x000fe80002000000 */
[----:B------:R-:W1:Y:S01]  /*04a0*/  LDG.E R15, desc[UR6][R12.64+0x8] ;  /* 0x000008060c0f7981 */ /* 0x000e62000c1e1900 */
[----:B------:R-:W-:Y:S01]  /*04b0*/  MOV R19, 0x1 ;  /* 0x0000000100137802 */ /* 0x000fe20000000f00 */
[----:B-12---:R-:W-:-:S06]  /*04c0*/  IMAD.WIDE R16, R15, 0x4, R8 ;  /* 0x000000040f107825 */ /* 0x006fcc00078e0208 */
[----:B------:R-:W2:Y:S02]  /*04d0*/  ATOMG.E.ADD.STRONG.GPU PT, R16, desc[UR6][R16.64], R19 ;  /* 0x80000013101079a8 */ /* 0x000ea400081ef106 */
[----:B--2---:R-:W-:-:S13]  /*04e0*/  ISETP.NE.AND P1, PT, R16, RZ, PT ;  /* 0x000000ff1000720c */ /* 0x004fda0003f25270 */
[----:B------:R-:W-:Y:S05]  /*04f0*/  @P1 BRA `(.L_x_5) ;  /* 0xfffffffc00581947 */ /* 0x000fea000383ffff */
.L_x_1:
[----:B------:R-:W-:Y:S05]  /*0500*/  BSYNC B0 ;  /* 0x0000000000007941 */ /* 0x000fea0003800000 */
.L_x_0:
[----:B------:R-:W-:Y:S05]  /*0510*/  @!P0 BRA `(.L_x_6) ;  /* 0xfffffff800e48947 */ /* 0x000fea000383ffff */
[----:B------:R-:W-:Y:S05]  /*0520*/  EXIT ;  /* 0x000000000000794d */ /* 0x000fea0003800000 */
.L_x_7:
[----:B------:R-:W-:-:S00]  /*0530*/  BRA `(.L_x_7) ;  /* 0xfffffffc00fc7947 */ /* 0x000fc0000383ffff */
[----:B------:R-:W-:-:S00]  /*0540*/  NOP ;  /* 0x0000000000007918 */ /* 0x000fc00000000000 */
        /* <DEDUP_REMOVED lines=11> */
.L_x_48:


//--------------------- .text._Z17separate_asm_readPK10NodeNoDataPK10LeafNoDataPfS5_jPKfPj --------------------------
	.section	.text._Z17separate_asm_readPK10NodeNoDataPK10LeafNoDataPfS5_jPKfPj,"ax",@progbits
	.align	128
        .global         _Z17separate_asm_readPK10NodeNoDataPK10LeafNoDataPfS5_jPKfPj
        .type           _Z17separate_asm_readPK10NodeNoDataPK10LeafNoDataPfS5_jPKfPj,@function
        .size           _Z17separate_asm_readPK10NodeNoDataPK10LeafNoDataPfS5_jPKfPj,(.L_x_49 - _Z17separate_asm_readPK10NodeNoDataPK10LeafNoDataPfS5_jPKfPj)
        .other          _Z17separate_asm_readPK10NodeNoDataPK10LeafNoDataPfS5_jPKfPj,@"STO_CUDA_ENTRY STV_DEFAULT"
_Z17separate_asm_readPK10NodeNoDataPK10LeafNoDataPfS5_jPKfPj:
.text._Z17separate_asm_readPK10NodeNoDataPK10LeafNoDataPfS5_jPKfPj:
        /* <DEDUP_REMOVED lines=11> */
.L_x_11:
[----:B------:R-:W0:Y:S08]  /*00b0*/  LDC.64 R4, c[0x0][0x3a8] ;  /* 0x0000ea00ff047b82 */ /* 0x000e300000000a00 */
        /* <DEDUP_REMOVED lines=24> */
[----:B------:R-:W2:Y:S02]  /*0240*/  LDC.64 R8, c[0x0][0x390] ;  /* 0x0000e400ff087b82 */ /* 0x000ea40000000a00 */
.L_x_10:
[----:B-1----:R-:W-:-:S05]  /*0250*/  IMAD.WIDE R10, R13, 0x14, R6 ;  /* 0x000000140d0a7825 */ /* 0x002fca00078e0206 */
[----:B------:R-:W3:Y:S04]  /*0260*/  LDG.E.U8 R2, desc[UR6][R10.64+0xc] ;  /* 0x00000c060a027981 */ /* 0x000ee8000c1e1100 */
[----:B------:R-:W4:Y:S04]  /*0270*/  LDG.E R19, desc[UR6][R10.64] ;  /* 0x000000060a137981 */ /* 0x000f28000c1e1900 */
[----:B------:R-:W5:Y:S01]  /*0280*/  LDG.E R21, desc[UR6][R10.64+0x4] ;  /* 0x000004060a157981 */ /* 0x000f62000c1e1900 */
[----:B---3--:R-:W-:-:S13]  /*0290*/  ISETP.NE.AND P1, PT, R2, RZ, PT ;  /* 0x000000ff0200720c */ /* 0x008fda0003f25270 */
[----:B------:R-:W4:Y:S02]  /*02a0*/  @P1 LDC.64 R16, c[0x0][0x398] ;  /* 0x0000e600ff101b82 */ /* 0x000f240000000a00 */
[----:B----4-:R-:W-:-:S04]  /*02b0*/  @P1 IMAD.WIDE R14, R19, 0x4, R16 ;  /* 0x00000004130e1825 */ /* 0x010fc800078e0210 */
[----:B-----5:R-:W-:Y:S01]  /*02c0*/  @P1 IMAD.WIDE R16, R21, 0x4, R16 ;  /* 0x0000000415101825 */ /* 0x020fe200078e0210 */
[----:B------:R-:W3:Y:S04]  /*02d0*/  @P1 LDG.E.STRONG.GPU R2, desc[UR6][R14.64] ;  /* 0x000000060e021981 */ /* 0x000ee8000c1ef900 */
[----:B------:R-:W3:Y:S01]  /*02e0*/  @P1 LDG.E.STRONG.GPU R25, desc[UR6][R16.64] ;  /* 0x0000000610191981 */ /* 0x000ee2000c1ef900 */
[----:B--2---:R-:W-:-:S04]  /*02f0*/  @!P1 IMAD.WIDE R18, R19, 0x4, R8 ;  /* 0x0000000413129825 */ /* 0x004fc800078e0208 */
[--C-:B------:R-:W-:Y:S01]  /*0300*/  @!P1 IMAD.WIDE R20, R21, 0x4, R8.reuse ;  /* 0x0000000415149825 */ /* 0x100fe200078e0208 */
[----:B------:R-:W3:Y:S04]  /*0310*/  @!P1 LDG.E.STRONG.GPU R2, desc[UR6][R18.64] ;  /* 0x0000000612029981 */ /* 0x000ee8000c1ef900 */
[----:B------:R-:W3:Y:S01]  /*0320*/  @!P1 LDG.E.STRONG.GPU R25, desc[UR6][R20.64] ;  /* 0x0000000614199981 */ /* 0x000ee2000c1ef900 */
[C---:B------:R-:W-:Y:S01]  /*0330*/  ISETP.NE.AND P1, PT, R13.reuse, RZ, PT ;  /* 0x000000ff0d00720c */ /* 0x040fe20003f25270 */
[----:B------:R-:W-:Y:S01]  /*0340*/  IMAD.WIDE R22, R13, 0x4, R8 ;  /* 0x000000040d167825 */ /* 0x000fe200078e0208 */
[----:B------:R-:W-:Y:S05]  /*0350*/  YIELD ;  /* 0x0000000000007946 */ /* 0x000fea0003800000 */
[----:B---3--:R-:W-:-:S05]  /*0360*/  FMNMX R25, R25, R2, PT ;  /* 0x0000000219197209 */ /* 0x008fca0003800000 */
[----:B------:R1:W-:Y:S01]  /*0370*/  STG.E desc[UR6][R22.64], R25 ;  /* 0x0000001916007986 */ /* 0x0003e2000c101906 */
[----:B------:R-:W-:Y:S05]  /*0380*/  @!P1 EXIT ;  /* 0x000000000000994d */ /* 0x000fea0003800000 */
[----:B------:R-:W-:Y:S06]  /*0390*/  MEMBAR.SC.GPU ;  /* 0x0000000000007992 */ /* 0x000fec0000002000 */
[----:B------:R-:W-:-:S00]  /*03a0*/  ERRBAR ;  /* 0x00000000000079ab */ /* 0x000fc00000000000 */
[----:B------:R-:W-:Y:S06]  /*03b0*/  CGAERRBAR ;  /* 0x00000000000075ab */ /* 0x000fec0000000000 */
[----:B------:R-:W-:Y:S04]  /*03c0*/  CCTL.IVALL ;  /* 0x00000000ff00798f */ /* 0x000fe80002000000 */
[----:B------:R-:W0:Y:S01]  /*03d0*/  LDG.E R13, desc[UR6][R10.64+0x8] ;  /* 0x000008060a0d7981 */ /* 0x000e22000c1e1900 */
[----:B------:R-:W-:Y:S01]  /*03e0*/  MOV R17, 0x1 ;  /* 0x0000000100117802 */ /* 0x000fe20000000f00 */
[----:B0-----:R-:W-:-:S06]  /*03f0*/  IMAD.WIDE R14, R13, 0x4, R4 ;  /* 0x000000040d0e7825 */ /* 0x001fcc00078e0204 */
[----:B------:R-:W2:Y:S02]  /*0400*/  ATOMG.E.ADD.STRONG.GPU PT, R14, desc[UR6][R14.64], R17 ;  /* 0x800000110e0e79a8 */ /* 0x000ea400081ef106 */
[----:B--2---:R-:W-:-:S13]  /*0410*/  ISETP.NE.AND P1, PT, R14, RZ, PT ;  /* 0x000000ff0e00720c */ /* 0x004fda0003f25270 */
[----:B------:R-:W-:Y:S05]  /*0420*/  @P1 BRA `(.L_x_10) ;  /* 0xfffffffc00881947 */ /* 0x000fea000383ffff */
.L_x_9:
[----:B------:R-:W-:Y:S05]  /*0430*/  BSYNC B0 ;  /* 0x0000000000007941 */ /* 0x000fea0003800000 */
.L_x_8:
[----:B------:R-:W-:Y:S05]  /*0440*/  @!P0 BRA `(.L_x_11) ;  /* 0xfffffffc00188947 */ /* 0x000fea000383ffff */
[----:B------:R-:W-:Y:S05]  /*0450*/  EXIT ;  /* 0x000000000000794d */ /* 0x000fea0003800000 */
.L_x_12:
        /* <DEDUP_REMOVED lines=10> */
.L_x_49:


//--------------------- .text._Z20asm_read_conditionalP4NodeP4LeafjPKfPj --------------------------
	.section	.text._Z20asm_read_conditionalP4NodeP4LeafjPKfPj,"ax",@progbits
	.align	128
        .global         _Z20asm_read_conditionalP4NodeP4LeafjPKfPj
        .type           _Z20asm_read_conditionalP4NodeP4LeafjPKfPj,@function
        .size           _Z20asm_read_conditionalP4NodeP4LeafjPKfPj,(.L_x_50 - _Z20asm_read_conditionalP4NodeP4LeafjPKfPj)
        .other          _Z20asm_read_conditionalP4NodeP4LeafjPKfPj,@"STO_CUDA_ENTRY STV_DEFAULT"
_Z20asm_read_conditionalP4NodeP4LeafjPKfPj:
.text._Z20asm_read_conditionalP4NodeP4LeafjPKfPj:
        /* <DEDUP_REMOVED lines=11> */
.L_x_19:
[----:B0-----:R-:W0:Y:S08]  /*00b0*/  LDC.64 R4, c[0x0][0x398] ;  /* 0x0000e600ff047b82 */ /* 0x001e300000000a00 */
[----:B------:R-:W2:Y:S01]  /*00c0*/  LDC.64 R6, c[0x0][0x388] ;  /* 0x0000e200ff067b82 */ /* 0x000ea20000000a00 */
[----:B0-----:R-:W-:-:S06]  /*00d0*/  IMAD.WIDE R4, R0, 0x4, R4 ;  /* 0x0000000400047825 */ /* 0x001fcc00078e0204 */
[----:B-1----:R-:W3:Y:S01]  /*00e0*/  LDG.E R5, desc[UR6][R4.64] ;  /* 0x0000000604057981 */ /* 0x002ee2000c1e1900 */
[----:B--2---:R-:W-:-:S05]  /*00f0*/  IMAD.WIDE R6, R0, 0x8, R6 ;  /* 0x0000000800067825 */ /* 0x004fca00078e0206 */
[----:B---3--:R0:W-:Y:S01]  /*0100*/  STG.E desc[UR6][R6.64+0x4], R5 ;  /* 0x0000040506007986 */ /* 0x0081e2000c101906 */
[----:B------:R-:W-:Y:S06]  /*0110*/  MEMBAR.SC.GPU ;  /* 0x0000000000007992 */ /* 0x000fec0000002000 */
[----:B------:R-:W-:-:S00]  /*0120*/  ERRBAR ;  /* 0x00000000000079ab */ /* 0x000fc00000000000 */
[----:B------:R-:W-:Y:S06]  /*0130*/  CGAERRBAR ;  /* 0x00000000000075ab */ /* 0x000fec0000000000 */
[----:B------:R-:W-:Y:S04]  /*0140*/  CCTL.IVALL ;  /* 0x00000000ff00798f */ /* 0x000fe80002000000 */
[----:B----4-:R-:W2:Y:S01]  /*0150*/  LDG.E R11, desc[UR6][R6.64] ;  /* 0x00000006060b7981 */ /* 0x010ea2000c1e1900 */
[----:B0-----:R-:W2:Y:S01]  /*0160*/  LDC.64 R4, c[0x0][0x3a0] ;  /* 0x0000e800ff047b82 */ /* 0x001ea20000000a00 */
[----:B------:R-:W-:Y:S01]  /*0170*/  IMAD.MOV.U32 R9, RZ, RZ, 0x1 ;  /* 0x00000001ff097424 */ /* 0x000fe200078e00ff */
[----:B------:R-:W0:Y:S01]  /*0180*/  LDCU UR4, c[0x0][0x390] ;  /* 0x00007200ff0477ac */ /* 0x000e220008000800 */
[----:B--2---:R-:W-:-:S06]  /*0190*/  IMAD.WIDE R4, R11, 0x4, R4 ;  /* 0x000000040b047825 */ /* 0x004fcc00078e0204 */
[----:B------:R-:W2:Y:S01]  /*01a0*/  ATOMG.E.ADD.STRONG.GPU PT, R4, desc[UR6][R4.64], R9 ;  /* 0x80000009040479a8 */ /* 0x000ea200081ef106 */
[----:B------:R-:W-:Y:S01]  /*01b0*/  IMAD.IADD R0, R3, 0x1, R0 ;  /* 0x0000000103007824 */ /* 0x000fe200078e0200 */
[----:B------:R-:W-:Y:S04]  /*01c0*/  BSSY B0, `(.L_x_13) ;  /* 0x0000031000007945 */ /* 0x000fe80003800000 */
[----:B0-----:R-:W-:Y:S02]  /*01d0*/  ISETP.GE.U32.AND P0, PT, R0, UR4, PT ;  /* 0x0000000400007c0c */ /* 0x001fe4000bf06070 */
[----:B--2---:R-:W-:-:S13]  /*01e0*/  ISETP.NE.AND P1, PT, R4, RZ, PT ;  /* 0x000000ff0400720c */ /* 0x004fda0003f25270 */
[----:B------:R-:W-:Y:S05]  /*01f0*/  @!P1 BRA `(.L_x_14) ;  /* 0x0000000000b49947 */ /* 0x000fea0003800000 */
[----:B------:R-:W0:Y:S01]  /*0200*/  LDC.64 R8, c[0x0][0x388] ;  /* 0x0000e200ff087b82 */ /* 0x000e220000000a00 */
[----:B------:R-:W-:-:S07]  /*0210*/  MOV R17, R11 ;  /* 0x0000000b00117202 */ /* 0x000fce0000000f00 */
[----:B------:R-:W1:Y:S08]  /*0220*/  LDC.64 R6, c[0x0][0x3a0] ;  /* 0x0000e800ff067b82 */ /* 0x000e700000000a00 */
[----:B------:R-:W2:Y:S02]  /*0230*/  LDC.64 R4, c[0x0][0x380] ;  /* 0x0000e000ff047b82 */ /* 0x000ea40000000a00 */
.L_x_18:
[----:B--2-4-:R-:W-:-:S05]  /*0240*/  IMAD.WIDE R10, R17, 0x18, R4 ;  /* 0x00000018110a7825 */ /* 0x014fca00078e0204 */
[----:B------:R-:W2:Y:S04]  /*0250*/  LDG.E.U8 R2, desc[UR6][R10.64+0xc] ;  /* 0x00000c060a027981 */ /* 0x000ea8000c1e1100 */
[----:B------:R3:W5:Y:S04]  /*0260*/  LDG.E R15, desc[UR6][R10.64] ;  /* 0x000000060a0f7981 */ /* 0x000768000c1e1900 */
[----:B------:R3:W5:Y:S01]  /*0270*/  LDG.E R13, desc[UR6][R10.64+0x4] ;  /* 0x000004060a0d7981 */ /* 0x000762000c1e1900 */
[----:B------:R-:W-:Y:S05]  /*0280*/  YIELD ;  /* 0x0000000000007946 */ /* 0x000fea0003800000 */
[----:B------:R-:W-:Y:S01]  /*0290*/  BSSY.RECONVERGENT B1, `(.L_x_15) ;  /* 0x0000015000017945 */ /* 0x000fe20003800200 */
[----:B--2---:R-:W-:-:S13]  /*02a0*/  ISETP.NE.AND P1, PT, R2, RZ, PT ;  /* 0x000000ff0200720c */ /* 0x004fda0003f25270 */
[----:B---3--:R-:W-:Y:S05]  /*02b0*/  @!P1 BRA `(.L_x_16) ;  /* 0x0000000000289947 */ /* 0x008fea0003800000 */
[----:B0----5:R-:W-:-:S05]  /*02c0*/  IMAD.WIDE R14, R15, 0x8, R8 ;  /* 0x000000080f0e7825 */ /* 0x021fca00078e0208 */
[----:B------:R-:W2:Y:S01]  /*02d0*/  LDG.E R2, desc[UR6][R14.64+0x4] ;  /* 0x000004060e027981 */ /* 0x000ea2000c1e1900 */
[----:B------:R-:W-:-:S05]  /*02e0*/  IMAD.WIDE R12, R13, 0x8, R8 ;  /* 0x000000080d0c7825 */ /* 0x000fca00078e0208 */
[----:B------:R-:W3:Y:S01]  /*02f0*/  LDG.E R19, desc[UR6][R12.64+0x4] ;  /* 0x000004060c137981 */ /* 0x000ee2000c1e1900 */
[----:B--2---:R-:W-:-:S13]  /*0300*/  FSETP.NEU.AND P1, PT, R2, RZ, PT ;  /* 0x000000ff0200720b */ /* 0x004fda0003f2d000 */
[----:B------:R4:W5:Y:S01]  /*0310*/  @!P1 LDG.E.STRONG.GPU R2, desc[UR6][R14.64+0x4] ;  /* 0x000004060e029981 */ /* 0x000962000c1ef900 */
[----:B---3--:R-:W-:-:S13]  /*0320*/  FSETP.NEU.AND P1, PT, R19, RZ, PT ;  /* 0x000000ff1300720b */ /* 0x008fda0003f2d000 */
[----:B----4-:R-:W-:Y:S05]  /*0330*/  @P1 BRA `(.L_x_17) ;  /* 0x0000000000281947 */ /* 0x010fea0003800000 */
[----:B------:R3:W5:Y:S01]  /*0340*/  LDG.E.STRONG.GPU R19, desc[UR6][R12.64+0x4] ;  /* 0x000004060c137981 */ /* 0x000762000c1ef900 */
[----:B------:R-:W-:Y:S05]  /*0350*/  BRA `(.L_x_17) ;  /* 0x0000000000207947 */ /* 0x000fea0003800000 */
.L_x_16:
[----:B-----5:R-:W-:-:S04]  /*0360*/  IMAD.WIDE R14, R15, 0x18, R4 ;  /* 0x000000180f0e7825 */ /* 0x020fc800078e0204 */
[----:B------:R-:W-:Y:S01]  /*0370*/  IMAD.WIDE R12, R13, 0x18, R4 ;  /* 0x000000180d0c7825 */ /* 0x000fe200078e0204 */
[----:B------:R-:W2:Y:S04]  /*0380*/  LDG.E R2, desc[UR6][R14.64+0x14] ;  /* 0x000014060e027981 */ /* 0x000ea8000c1e1900 */
[----:B------:R-:W3:Y:S01]  /*0390*/  LDG.E R19, desc[UR6][R12.64+0x14] ;  /* 0x000014060c137981 */ /* 0x000ee2000c1e1900 */
[----:B--2---:R-:W-:Y:S02]  /*03a0*/  FSETP.NEU.AND P1, PT, R2, RZ, PT ;  /* 0x000000ff0200720b */ /* 0x004fe40003f2d000 */
[----:B---3--:R-:W-:-:S11]  /*03b0*/  FSETP.NEU.AND P2, PT, R19, RZ, PT ;  /* 0x000000ff1300720b */ /* 0x008fd60003f4d000 */
[----:B------:R2:W5:Y:S04]  /*03c0*/  @!P1 LDG.E.STRONG.GPU R2, desc[UR6][R14.64+0x14] ;  /* 0x000014060e029981 */ /* 0x000568000c1ef900 */
[----:B------:R2:W5:Y:S02]  /*03d0*/  @!P2 LDG.E.STRONG.GPU R19, desc[UR6][R12.64+0x14] ;  /* 0x000014060c13a981 */ /* 0x000564000c1ef900 */
.L_x_17:
[----:B------:R-:W-:Y:S05]  /*03e0*/  BSYNC.RECONVERGENT B1 ;  /* 0x0000000000017941 */ /* 0x000fea0003800200 */
.L_x_15:
[----:B------:R-:W-:Y:S02]  /*03f0*/  ISETP.NE.AND P1, PT, R17, RZ, PT ;  /* 0x000000ff1100720c */ /* 0x000fe40003f25270 */
        /* <DEDUP_REMOVED lines=8> */
[----:B--2---:R-:W-:-:S02]  /*0480*/  HFMA2 R15, -RZ, RZ, 0, 5.9604644775390625e-08 ;  /* 0x00000001ff0f7431 */ /* 0x004fc400000001ff */
[----:B-1-3--:R-:W-:-:S06]  /*0490*/  IMAD.WIDE R12, R17, 0x4, R6 ;  /* 0x00000004110c7825 */ /* 0x00afcc00078e0206 */
[----:B------:R-:W2:Y:S02]  /*04a0*/  ATOMG.E.ADD.STRONG.GPU PT, R12, desc[UR6][R12.64], R15 ;  /* 0x8000000f0c0c79a8 */ /* 0x000ea400081ef106 */
[----:B--2---:R-:W-:-:S13]  /*04b0*/  ISETP.NE.AND P1, PT, R12, RZ, PT ;  /* 0x000000ff0c00720c */ /* 0x004fda0003f25270 */
[----:B------:R-:W-:Y:S05]  /*04c0*/  @P1 BRA `(.L_x_18) ;  /* 0xfffffffc005c1947 */ /* 0x000fea000383ffff */
.L_x_14:
[----:B------:R-:W-:Y:S05]  /*04d0*/  BSYNC B0 ;  /* 0x0000000000007941 */ /* 0x000fea0003800000 */
.L_x_13:
[----:B------:R-:W-:Y:S05]  /*04e0*/  @!P0 BRA `(.L_x_19) ;  /* 0xfffffff800f08947 */ /* 0x000fea000383ffff */
[----:B------:R-:W-:Y:S05]  /*04f0*/  EXIT ;  /* 0x000000000000794d */ /* 0x000fea0003800000 */
.L_x_20:
        /* <DEDUP_REMOVED lines=16> */
.L_x_50:


//--------------------- .text._Z8asm_readP4NodeP4LeafjPKfPj --------------------------
	.section	.text._Z8asm_readP4NodeP4LeafjPKfPj,"ax",@progbits
	.align	128
        .global         _Z8asm_readP4NodeP4LeafjPKfPj
        .type           _Z8asm_readP4NodeP4LeafjPKfPj,@function
        .size           _Z8asm_readP4NodeP4LeafjPKfPj,(.L_x_51 - _Z8asm_readP4NodeP4LeafjPKfPj)
        .other          _Z8asm_readP4NodeP4LeafjPKfPj,@"STO_CUDA_ENTRY STV_DEFAULT"
_Z8asm_readP4NodeP4LeafjPKfPj:
.text._Z8asm_readP4NodeP4LeafjPKfPj:
        /* <DEDUP_REMOVED lines=11> */
.L_x_24:
[----:B------:R-:W0:Y:S08]  /*00b0*/  LDC.64 R4, c[0x0][0x398] ;  /* 0x0000e600ff047b82 */ /* 0x000e300000000a00 */
        /* <DEDUP_REMOVED lines=20> */
[----:B------:R-:W0:Y:S01]  /*0200*/  LDC.64 R4, c[0x0][0x3a0] ;  /* 0x0000e800ff047b82 */ /* 0x000e220000000a00 */
[----:B------:R-:W-:-:S07]  /*0210*/  MOV R19, R9 ;  /* 0x0000000900137202 */ /* 0x000fce0000000f00 */
[----:B------:R-:W1:Y:S02]  /*0220*/  LDC.64 R6, c[0x0][0x380] ;  /* 0x0000e000ff067b82 */ /* 0x000e640000000a00 */
.L_x_23:
[----:B-1----:R-:W-:-:S05]  /*0230*/  IMAD.WIDE R8, R19, 0x18, R6 ;  /* 0x0000001813087825 */ /* 0x002fca00078e0206 */
[----:B------:R-:W2:Y:S04]  /*0240*/  LDG.E.U8 R2, desc[UR6][R8.64+0xc] ;  /* 0x00000c0608027981 */ /* 0x000ea8000c1e1100 */
[----:B------:R-:W3:Y:S04]  /*0250*/  LDG.E R15, desc[UR6][R8.64] ;  /* 0x00000006080f7981 */ /* 0x000ee8000c1e1900 */
[----:B------:R-:W4:Y:S01]  /*0260*/  LDG.E R17, desc[UR6][R8.64+0x4] ;  /* 0x0000040608117981 */ /* 0x000f22000c1e1900 */
[----:B--2---:R-:W-:-:S13]  /*0270*/  ISETP.NE.AND P1, PT, R2, RZ, PT ;  /* 0x000000ff0200720c */ /* 0x004fda0003f25270 */
[----:B------:R-:W3:Y:S02]  /*0280*/  @P1 LDC.64 R12, c[0x0][0x388] ;  /* 0x0000e200ff0c1b82 */ /* 0x000ee40000000a00 */
[----:B---3--:R-:W-:-:S04]  /*0290*/  @P1 IMAD.WIDE R10, R15, 0x8, R12 ;  /* 0x000000080f0a1825 */ /* 0x008fc800078e020c */
[----:B----4-:R-:W-:Y:S01]  /*02a0*/  @P1 IMAD.WIDE R12, R17, 0x8, R12 ;  /* 0x00000008110c1825 */ /* 0x010fe200078e020c */
[----:B------:R-:W2:Y:S04]  /*02b0*/  @P1 LDG.E.STRONG.GPU R2, desc[UR6][R10.64+0x4] ;  /* 0x000004060a021981 */ /* 0x000ea8000c1ef900 */
[----:B------:R-:W2:Y:S01]  /*02c0*/  @P1 LDG.E.STRONG.GPU R21, desc[UR6][R12.64+0x4] ;  /* 0x000004060c151981 */ /* 0x000ea2000c1ef900 */
[----:B------:R-:W-:-:S04]  /*02d0*/  @!P1 IMAD.WIDE R14, R15, 0x18, R6 ;  /* 0x000000180f0e9825 */ /* 0x000fc800078e0206 */
[----:B------:R-:W-:Y:S01]  /*02e0*/  @!P1 IMAD.WIDE R16, R17, 0x18, R6 ;  /* 0x0000001811109825 */ /* 0x000fe200078e0206 */
[----:B------:R-:W2:Y:S04]  /*02f0*/  @!P1 LDG.E.STRONG.GPU R2, desc[UR6][R14.64+0x14] ;  /* 0x000014060e029981 */ /* 0x000ea8000c1ef900 */
[----:B------:R-:W2:Y:S01]  /*0300*/  @!P1 LDG.E.STRONG.GPU R21, desc[UR6][R16.64+0x14] ;  /* 0x0000140610159981 */ /* 0x000ea2000c1ef900 */
[----:B------:R-:W-:Y:S01]  /*0310*/  ISETP.NE.AND P1, PT, R19, RZ, PT ;  /* 0x000000ff1300720c */ /* 0x000fe20003f25270 */
[----:B------:R-:W-:Y:S05]  /*0320*/  YIELD ;  /* 0x0000000000007946 */ /* 0x000fea0003800000 */
[----:B--2---:R-:W-:-:S05]  /*0330*/  FMNMX R21, R21, R2, PT ;  /* 0x0000000215157209 */ /* 0x004fca0003800000 */
[----:B------:R1:W-:Y:S02]  /*0340*/  STG.E desc[UR6][R8.64+0x14], R21 ;  /* 0x0000141508007986 */ /* 0x0003e4000c101906 */
        /* <DEDUP_REMOVED lines=11> */
.L_x_22:
[----:B------:R-:W-:Y:S05]  /*0400*/  BSYNC B0 ;  /* 0x0000000000007941 */ /* 0x000fea0003800000 */
.L_x_21:
[----:B------:R-:W-:Y:S05]  /*0410*/  @!P0 BRA `(.L_x_24) ;  /* 0xfffffffc00248947 */ /* 0x000fea000383ffff */
[----:B------:R-:W-:Y:S05]  /*0420*/  EXIT ;  /* 0x000000000000794d */ /* 0x000fea0003800000 */
.L_x_25:
        /* <DEDUP_REMOVED lines=13> */
.L_x_51:


//--------------------- .text._Z23atomic_read_conditionalP4NodeP4LeafjPKfPj --------------------------
	.section	.text._Z23atomic_read_conditionalP4NodeP4LeafjPKfPj,"ax",@progbits
	.align	128
        .global         _Z23atomic_read_conditionalP4NodeP4LeafjPKfPj
        .type           _Z23atomic_read_conditionalP4NodeP4LeafjPKfPj,@function
        .size           _Z23atomic_read_conditionalP4NodeP4LeafjPKfPj,(.L_x_52 - _Z23atomic_read_conditionalP4NodeP4LeafjPKfPj)
        .other          _Z23atomic_read_conditionalP4NodeP4LeafjPKfPj,@"STO_CUDA_ENTRY STV_DEFAULT"
_Z23atomic_read_conditionalP4NodeP4LeafjPKfPj:
.text._Z23atomic_read_conditionalP4NodeP4LeafjPKfPj:
        /* <DEDUP_REMOVED lines=11> */
.L_x_36:
        /* <DEDUP_REMOVED lines=25> */
.L_x_35:
[----:B--2---:R-:W-:-:S05]  /*0240*/  IMAD.WIDE R10, R17, 0x18, R4 ;  /* 0x00000018110a7825 */ /* 0x004fca00078e0204 */
[----:B------:R-:W2:Y:S04]  /*0250*/  LDG.E.U8 R2, desc[UR6][R10.64+0xc] ;  /* 0x00000c060a027981 */ /* 0x000ea8000c1e1100 */
[----:B------:R3:W5:Y:S04]  /*0260*/  LDG.E R13, desc[UR6][R10.64] ;  /* 0x000000060a0d7981 */ /* 0x000768000c1e1900 */
[----:B------:R3:W5:Y:S01]  /*0270*/  LDG.E R15, desc[UR6][R10.64+0x4] ;  /* 0x000004060a0f7981 */ /* 0x000762000c1e1900 */
[----:B------:R-:W-:Y:S05]  /*0280*/  YIELD ;  /* 0x0000000000007946 */ /* 0x000fea0003800000 */
[----:B------:R-:W-:Y:S01]  /*0290*/  BSSY.RECONVERGENT B0, `(.L_x_28) ;  /* 0x000001c000007945 */ /* 0x000fe20003800200 */
[----:B--2---:R-:W-:-:S13]  /*02a0*/  ISETP.NE.AND P1, PT, R2, RZ, PT ;  /* 0x000000ff0200720c */ /* 0x004fda0003f25270 */
[----:B---3--:R-:W-:Y:S05]  /*02b0*/  @!P1 BRA `(.L_x_29) ;  /* 0x0000000000349947 */ /* 0x008fea0003800000 */
[----:B0----5:R-:W-:-:S04]  /*02c0*/  IMAD.WIDE R12, R13, 0x8, R8 ;  /* 0x000000080d0c7825 */ /* 0x021fc800078e0208 */
[----:B------:R-:W-:Y:S01]  /*02d0*/  IMAD.WIDE R14, R15, 0x8, R8 ;  /* 0x000000080f0e7825 */ /* 0x000fe200078e0208 */
[----:B------:R-:W2:Y:S04]  /*02e0*/  LDG.E R2, desc[UR6][R12.64+0x4] ;  /* 0x000004060c027981 */ /* 0x000ea8000c1e1900 */
[----:B------:R-:W3:Y:S01]  /*02f0*/  LDG.E R19, desc[UR6][R14.64+0x4] ;  /* 0x000004060e137981 */ /* 0x000ee2000c1e1900 */
[----:B------:R-:W-:Y:S01]  /*0300*/  BSSY.RECONVERGENT B2, `(.L_x_30) ;  /* 0x0000005000027945 */ /* 0x000fe20003800200 */
[----:B--2---:R-:W-:Y:S02]  /*0310*/  FSETP.NEU.AND P1, PT, R2, RZ, PT ;  /* 0x000000ff0200720b */ /* 0x004fe40003f2d000 */
[----:B---3--:R-:W-:-:S11]  /*0320*/  FSETP.NEU.AND P2, PT, R19, RZ, PT ;  /* 0x000000ff1300720b */ /* 0x008fd60003f4d000 */
[----:B------:R-:W-:Y:S05]  /*0330*/  @P1 BRA `(.L_x_31) ;  /* 0x0000000000041947 */ /* 0x000fea0003800000 */
[----:B------:R0:W5:Y:S02]  /*0340*/  ATOMG.E.ADD.F32.FTZ.RN.STRONG.GPU PT, R2, desc[UR6][R12.64+0x4], RZ ;  /* 0x800004ff0c0279a3 */ /* 0x000164000c1ef306 */
.L_x_31:
[----:B------:R-:W-:Y:S05]  /*0350*/  BSYNC.RECONVERGENT B2 ;  /* 0x0000000000027941 */ /* 0x000fea0003800200 */
.L_x_30:
[----:B------:R-:W-:Y:S05]  /*0360*/  @P2 BRA `(.L_x_32) ;  /* 0x0000000000382947 */ /* 0x000fea0003800000 */
[----:B------:R4:W5:Y:S01]  /*0370*/  ATOMG.E.ADD.F32.FTZ.RN.STRONG.GPU PT, R19, desc[UR6][R14.64+0x4], RZ ;  /* 0x800004ff0e1379a3 */ /* 0x000962000c1ef306 */
[----:B------:R-:W-:Y:S05]  /*0380*/  BRA `(.L_x_32) ;  /* 0x0000000000307947 */ /* 0x000fea0003800000 */
.L_x_29:
[----:B-----5:R-:W-:-:S04]  /*0390*/  IMAD.WIDE R12, R13, 0x18, R4 ;  /* 0x000000180d0c7825 */ /* 0x020fc800078e0204 */
        /* <DEDUP_REMOVED lines=8> */
.L_x_34:
[----:B------:R-:W-:Y:S05]  /*0420*/  BSYNC.RECONVERGENT B2 ;  /* 0x0000000000027941 */ /* 0x000fea0003800200 */
.L_x_33:
[----:B------:R-:W-:Y:S05]  /*0430*/  @P2 BRA `(.L_x_32) ;  /* 0x0000000000042947 */ /* 0x000fea0003800000 */
[----:B------:R3:W5:Y:S02]  /*0440*/  ATOMG.E.ADD.F32.FTZ.RN.STRONG.GPU PT, R19, desc[UR6][R14.64+0x14], RZ ;  /* 0x800014ff0e1379a3 */ /* 0x000764000c1ef306 */
.L_x_32:
[----:B------:R-:W-:Y:S05]  /*0450*/  BSYNC.RECONVERGENT B0 ;  /* 0x0000000000007941 */ /* 0x000fea0003800200 */
.L_x_28:
        /* <DEDUP_REMOVED lines=8> */
[----:B------:R-:W0:Y:S01]  /*04e0*/  LDG.E R17, desc[UR6][R10.64+0x8] ;  /* 0x000008060a117981 */ /* 0x000e22000c1e1900 */
[----:B---34-:R-:W-:-:S02]  /*04f0*/  HFMA2 R15, -RZ, RZ, 0, 5.9604644775390625e-08 ;  /* 0x00000001ff0f7431 */ /* 0x018fc400000001ff */
[----:B012---:R-:W-:-:S06]  /*0500*/  IMAD.WIDE R12, R17, 0x4, R6 ;  /* 0x00000004110c7825 */ /* 0x007fcc00078e0206 */
[----:B------:R-:W2:Y:S02]  /*0510*/  ATOMG.E.ADD.STRONG.GPU PT, R12, desc[UR6][R12.64], R15 ;  /* 0x8000000f0c0c79a8 */ /* 0x000ea400081ef106 */
[----:B--2---:R-:W-:-:S13]  /*0520*/  ISETP.NE.AND P1, PT, R12, RZ, PT ;  /* 0x000000ff0c00720c */ /* 0x004fda0003f25270 */
[----:B------:R-:W-:Y:S05]  /*0530*/  @P1 BRA `(.L_x_35) ;  /* 0xfffffffc00401947 */ /* 0x000fea000383ffff */
.L_x_27:
[----:B------:R-:W-:Y:S05]  /*0540*/  BSYNC B1 ;  /* 0x0000000000017941 */ /* 0x000fea0003800000 */
.L_x_26:
[----:B------:R-:W-:Y:S05]  /*0550*/  @!P0 BRA `(.L_x_36) ;  /* 0xfffffff800d48947 */ /* 0x000fea000383ffff */
[----:B------:R-:W-:Y:S05]  /*0560*/  EXIT ;  /* 0x000000000000794d */ /* 0x000fea0003800000 */
.L_x_37:
        /* <DEDUP_REMOVED lines=9> */
.L_x_52:


//--------------------- .text._Z22separate_volatile_dataPK10NodeNoDataPK10LeafNoDataPVfS6_jPKfPj --------------------------
	.section	.text._Z22separate_volatile_dataPK10NodeNoDataPK10LeafNoDataPVfS6_jPKfPj,"ax",@progbits
	.align	128
        .global         _Z22separate_volatile_dataPK10NodeNoDataPK10LeafNoDataPVfS6_jPKfPj
        .type           _Z22separate_volatile_dataPK10NodeNoDataPK10LeafNoDataPVfS6_jPKfPj,@function
        .size           _Z22separate_volatile_dataPK10NodeNoDataPK10LeafNoDataPVfS6_jPKfPj,(.L_x_53 - _Z22separate_volatile_dataPK10NodeNoDataPK10LeafNoDataPVfS6_jPKfPj)
        .other          _Z22separate_volatile_dataPK10NodeNoDataPK10LeafNoDataPVfS6_jPKfPj,@"STO_CUDA_ENTRY STV_DEFAULT"
_Z22separate_volatile_dataPK10NodeNoDataPK10LeafNoDataPVfS6_jPKfPj:
.text._Z22separate_volatile_dataPK10NodeNoDataPK10LeafNoDataPVfS6_jPKfPj:
        /* <DEDUP_REMOVED lines=11> */
.L_x_41:
[----:B------:R-:W0:Y:S08]  /*00b0*/  LDC.64 R4, c[0x0][0x3a8] ;  /* 0x0000ea00ff047b82 */ /* 0x000e300000000a00 */
[----:B------:R-:W2:Y:S08]  /*00c0*/  LDC.64 R6, c[0x0][0x398] ;  /* 0x0000e600ff067b82 */ /* 0x000eb00000000a00 */
[----:B------:R-:W3:Y:S01]  /*00d0*/  LDC.64 R8, c[0x0][0x388] ;  /* 0x0000e200ff087b82 */ /* 0x000ee20000000a00 */
[----:B0-----:R-:W-:-:S06]  /*00e0*/  IMAD.WIDE R4, R0, 0x4, R4 ;  /* 0x0000000400047825 */ /* 0x001fcc00078e0204 */
[----:B-1----:R-:W4:Y:S01]  /*00f0*/  LDG.E R5, desc[UR6][R4.64] ;  /* 0x0000000604057981 */ /* 0x002f22000c1e1900 */
[----:B--2---:R-:W-:-:S04]  /*0100*/  IMAD.WIDE R6, R0, 0x4, R6 ;  /* 0x0000000400067825 */ /* 0x004fc800078e0206 */
[----:B---3--:R-:W-:Y:S01]  /*0110*/  IMAD.WIDE R8, R0, 0x4, R8 ;  /* 0x0000000400087825 */ /* 0x008fe200078e0208 */
[----:B----4-:R0:W-:Y:S01]  /*0120*/  STG.E.STRONG.SYS desc[UR6][R6.64], R5 ;  /* 0x0000000506007986 */ /* 0x0101e2000c115906 */
        /* <DEDUP_REMOVED lines=18> */
.L_x_40:
[----:B-1----:R-:W-:-:S05]  /*0250*/  IMAD.WIDE R10, R13, 0x14, R6 ;  /* 0x000000140d0a7825 */ /* 0x002fca00078e0206 */
[----:B------:R-:W3:Y:S04]  /*0260*/  LDG.E.U8 R2, desc[UR6][R10.64+0xc] ;  /* 0x00000c060a027981 */ /* 0x000ee8000c1e1100 */
[----:B------:R-:W4:Y:S04]  /*0270*/  LDG.E R19, desc[UR6][R10.64] ;  /* 0x000000060a137981 */ /* 0x000f28000c1e1900 */
[----:B------:R-:W5:Y:S01]  /*0280*/  LDG.E R21, desc[UR6][R10.64+0x4] ;  /* 0x000004060a157981 */ /* 0x000f62000c1e1900 */
[----:B---3--:R-:W-:-:S13]  /*0290*/  ISETP.NE.AND P1, PT, R2, RZ, PT ;  /* 0x000000ff0200720c */ /* 0x008fda0003f25270 */
[----:B------:R-:W4:Y:S02]  /*02a0*/  @P1 LDC.64 R16, c[0x0][0x398] ;  /* 0x0000e600ff101b82 */ /* 0x000f240000000a00 */
[----:B----4-:R-:W-:-:S04]  /*02b0*/  @P1 IMAD.WIDE R14, R19, 0x4, R16 ;  /* 0x00000004130e1825 */ /* 0x010fc800078e0210 */
[----:B-----5:R-:W-:Y:S02]  /*02c0*/  @P1 IMAD.WIDE R16, R21, 0x4, R16 ;  /* 0x0000000415101825 */ /* 0x020fe400078e0210 */
[----:B------:R-:W3:Y:S02]  /*02d0*/  @P1 LDG.E.STRONG.SYS R14, desc[UR6][R14.64] ;  /* 0x000000060e0e1981 */ /* 0x000ee4000c1f5900 */
[--C-:B--2---:R-:W-:Y:S02]  /*02e0*/  @!P1 IMAD.WIDE R18, R19, 0x4, R8.reuse ;  /* 0x0000000413129825 */ /* 0x104fe400078e0208 */
[----:B------:R-:W3:Y:S02]  /*02f0*/  @P1 LDG.E.STRONG.SYS R17, desc[UR6][R16.64] ;  /* 0x0000000610111981 */ /* 0x000ee4000c1f5900 */
[--C-:B------:R-:W-:Y:S02]  /*0300*/  @!P1 IMAD.WIDE R20, R21, 0x4, R8.reuse ;  /* 0x0000000415149825 */ /* 0x100fe400078e0208 */
[----:B------:R-:W2:Y:S04]  /*0310*/  @!P1 LDG.E.STRONG.SYS R18, desc[UR6][R18.64] ;  /* 0x0000000612129981 */ /* 0x000ea8000c1f5900 */
[----:B------:R-:W2:Y:S01]  /*0320*/  @!P1 LDG.E.STRONG.SYS R21, desc[UR6][R20.64] ;  /* 0x0000000614159981 */ /* 0x000ea2000c1f5900 */
[----:B------:R-:W-:Y:S01]  /*0330*/  IMAD.WIDE R22, R13, 0x4, R8 ;  /* 0x000000040d167825 */ /* 0x000fe200078e0208 */
[----:B------:R-:W-:Y:S05]  /*0340*/  YIELD ;  /* 0x0000000000007946 */ /* 0x000fea0003800000 */
[----:B---3--:R-:W-:-:S02]  /*0350*/  @P1 FMNMX R25, R14, R17, PT ;  /* 0x000000110e191209 */ /* 0x008fc40003800000 */
[----:B--2---:R-:W-:Y:S02]  /*0360*/  @!P1 FMNMX R25, R18, R21, PT ;  /* 0x0000001512199209 */ /* 0x004fe40003800000 */
[----:B------:R-:W-:-:S03]  /*0370*/  ISETP.NE.AND P1, PT, R13, RZ, PT ;  /* 0x000000ff0d00720c */ /* 0x000fc60003f25270 */
[----:B------:R1:W-:Y:S10]  /*0380*/  STG.E.STRONG.SYS desc[UR6][R22.64], R25 ;  /* 0x0000001916007986 */ /* 0x0003f4000c115906 */
        /* <DEDUP_REMOVED lines=11> */
.L_x_39:
[----:B------:R-:W-:Y:S05]  /*0440*/  BSYNC B0 ;  /* 0x0000000000007941 */ /* 0x000fea0003800000 */
.L_x_38:
[----:B------:R-:W-:Y:S05]  /*0450*/  @!P0 BRA `(.L_x_41) ;  /* 0xfffffffc00148947 */ /* 0x000fea000383ffff */
[----:B------:R-:W-:Y:S05]  /*0460*/  EXIT ;  /* 0x000000000000794d */ /* 0x000fea0003800000 */
.L_x_42:
        /* <DEDUP_REMOVED lines=9> */
.L_x_53:


//--------------------- .text._Z13volatile_nodePV4NodePV4LeafjPKfPj --------------------------
	.section	.text._Z13volatile_nodePV4NodePV4LeafjPKfPj,"ax",@progbits
	.align	128
        .global         _Z13volatile_nodePV4NodePV4LeafjPKfPj
        .type           _Z13volatile_nodePV4NodePV4LeafjPKfPj,@function
        .size           _Z13volatile_nodePV4NodePV4LeafjPKfPj,(.L_x_54 - _Z13volatile_nodePV4NodePV4LeafjPKfPj)
        .other          _Z13volatile_nodePV4NodePV4LeafjPKfPj,@"STO_CUDA_ENTRY STV_DEFAULT"
_Z13volatile_nodePV4NodePV4LeafjPKfPj:
.text._Z13volatile_nodePV4NodePV4LeafjPKfPj:
        /* <DEDUP_REMOVED lines=11> */
.L_x_46:
[----:B------:R-:W0:Y:S08]  /*00b0*/  LDC.64 R4, c[0x0][0x398] ;  /* 0x0000e600ff047b82 */ /* 0x000e300000000a00 */
[----:B------:R-:W2:Y:S01]  /*00c0*/  LDC.64 R6, c[0x0][0x388] ;  /* 0x0000e200ff067b82 */ /* 0x000ea20000000a00 */
[----:B0-----:R-:W-:-:S06]  /*00d0*/  IMAD.WIDE R4, R3, 0x4, R4 ;  /* 0x0000000403047825 */ /* 0x001fcc00078e0204 */
[----:B-1----:R-:W3:Y:S01]  /*00e0*/  LDG.E R5, desc[UR6][R4.64] ;  /* 0x0000000604057981 */ /* 0x002ee2000c1e1900 */
[----:B--2---:R-:W-:-:S05]  /*00f0*/  IMAD.WIDE R6, R3, 0x8, R6 ;  /* 0x0000000803067825 */ /* 0x004fca00078e0206 */
[----:B---3--:R0:W-:Y:S01]  /*0100*/  STG.E.STRONG.SYS desc[UR6][R6.64+0x4], R5 ;  /* 0x0000040506007986 */ /* 0x0081e2000c115906 */
[----:B------:R-:W-:Y:S06]  /*0110*/  MEMBAR.SC.GPU ;  /* 0x0000000000007992 */ /* 0x000fec0000002000 */
[----:B------:R-:W-:-:S00]  /*0120*/  ERRBAR ;  /* 0x00000000000079ab */ /* 0x000fc00000000000 */
[----:B------:R-:W-:Y:S06]  /*0130*/  CGAERRBAR ;  /* 0x00000000000075ab */ /* 0x000fec0000000000 */
[----:B------:R-:W-:Y:S04]  /*0140*/  CCTL.IVALL ;  /* 0x00000000ff00798f */ /* 0x000fe80002000000 */
[----:B------:R-:W2:Y:S01]  /*0150*/  LDG.E.STRONG.SYS R11, desc[UR6][R6.64] ;  /* 0x00000006060b7981 */ /* 0x000ea2000c1f5900 */
        /* <DEDUP_REMOVED lines=11> */
[----:B------:R-:W1:Y:S02]  /*0210*/  LDC.64 R6, c[0x0][0x380] ;  /* 0x0000e000ff067b82 */ /* 0x000e640000000a00 */
.L_x_45:
[----:B-1----:R-:W-:-:S05]  /*0220*/  IMAD.WIDE R8, R11, 0x18, R6 ;  /* 0x000000180b087825 */ /* 0x002fca00078e0206 */
[----:B------:R-:W2:Y:S04]  /*0230*/  LDG.E.STRONG.SYS R17, desc[UR6][R8.64] ;  /* 0x0000000608117981 */ /* 0x000ea8000c1f5900 */
[----:B------:R-:W3:Y:S04]  /*0240*/  LDG.E.STRONG.SYS R19, desc[UR6][R8.64+0x4] ;  /* 0x0000040608137981 */ /* 0x000ee8000c1f5900 */
[----:B------:R-:W4:Y:S02]  /*0250*/  LDG.E.U8.STRONG.SYS R2, desc[UR6][R8.64+0xc] ;  /* 0x00000c0608027981 */ /* 0x000f24000c1f5100 */
[----:B----4-:R-:W-:-:S13]  /*0260*/  ISETP.NE.AND P1, PT, R2, RZ, PT ;  /* 0x000000ff0200720c */ /* 0x010fda0003f25270 */
[----:B------:R-:W2:Y:S02]  /*0270*/  @P1 LDC.64 R14, c[0x0][0x388] ;  /* 0x0000e200ff0e1b82 */ /* 0x000ea40000000a00 */
[----:B--2---:R-:W-:-:S04]  /*0280*/  @P1 IMAD.WIDE R12, R17, 0x8, R14 ;  /* 0x00000008110c1825 */ /* 0x004fc800078e020e */
[----:B---3--:R-:W-:Y:S02]  /*0290*/  @P1 IMAD.WIDE R14, R19, 0x8, R14 ;  /* 0x00000008130e1825 */ /* 0x008fe400078e020e */
[----:B------:R-:W2:Y:S02]  /*02a0*/  @P1 LDG.E.STRONG.SYS R12, desc[UR6][R12.64+0x4] ;  /* 0x000004060c0c1981 */ /* 0x000ea4000c1f5900 */
[--C-:B------:R-:W-:Y:S02]  /*02b0*/  @!P1 IMAD.WIDE R16, R17, 0x18, R6.reuse ;  /* 0x0000001811109825 */ /* 0x100fe400078e0206 */
[----:B------:R-:W2:Y:S02]  /*02c0*/  @P1 LDG.E.STRONG.SYS R15, desc[UR6][R14.64+0x4] ;  /* 0x000004060e0f1981 */ /* 0x000ea4000c1f5900 */
[----:B------:R-:W-:Y:S02]  /*02d0*/  @!P1 IMAD.WIDE R18, R19, 0x18, R6 ;  /* 0x0000001813129825 */ /* 0x000fe400078e0206 */
[----:B------:R-:W3:Y:S04]  /*02e0*/  @!P1 LDG.E.STRONG.SYS R16, desc[UR6][R16.64+0x14] ;  /* 0x0000140610109981 */ /* 0x000ee8000c1f5900 */
[----:B------:R-:W3:Y:S01]  /*02f0*/  @!P1 LDG.E.STRONG.SYS R19, desc[UR6][R18.64+0x14] ;  /* 0x0000140612139981 */ /* 0x000ee2000c1f5900 */
[----:B------:R-:W-:Y:S05]  /*0300*/  YIELD ;  /* 0x0000000000007946 */ /* 0x000fea0003800000 */
[----:B--2---:R-:W-:-:S02]  /*0310*/  @P1 FMNMX R21, R12, R15, PT ;  /* 0x0000000f0c151209 */ /* 0x004fc40003800000 */
[----:B---3--:R-:W-:Y:S02]  /*0320*/  @!P1 FMNMX R21, R16, R19, PT ;  /* 0x0000001310159209 */ /* 0x008fe40003800000 */
[----:B------:R-:W-:-:S03]  /*0330*/  ISETP.NE.AND P1, PT, R11, RZ, PT ;  /* 0x000000ff0b00720c */ /* 0x000fc60003f25270 */
[----:B------:R1:W-:Y:S10]  /*0340*/  STG.E.STRONG.SYS desc[UR6][R8.64+0x14], R21 ;  /* 0x0000141508007986 */ /* 0x0003f4000c115906 */
[----:B------:R-:W-:Y:S05]  /*0350*/  @!P1 EXIT ;  /* 0x000000000000994d */ /* 0x000fea0003800000 */
[----:B------:R-:W-:Y:S06]  /*0360*/  MEMBAR.SC.GPU ;  /* 0x0000000000007992 */ /* 0x000fec0000002000 */
[----:B------:R-:W-:-:S00]  /*0370*/  ERRBAR ;  /* 0x00000000000079ab */ /* 0x000fc00000000000 */
[----:B------:R-:W-:Y:S06]  /*0380*/  CGAERRBAR ;  /* 0x00000000000075ab */ /* 0x000fec0000000000 */
[----:B------:R-:W-:Y:S04]  /*0390*/  CCTL.IVALL ;  /* 0x00000000ff00798f */ /* 0x000fe80002000000 */
[----:B------:R-:W0:Y:S01]  /*03a0*/  LDG.E.STRONG.SYS R11, desc[UR6][R8.64+0x8] ;  /* 0x00000806080b7981 */ /* 0x000e22000c1f5900 */
[----:B------:R-:W-:Y:S01]  /*03b0*/  MOV R15, 0x1 ;  /* 0x00000001000f7802 */ /* 0x000fe20000000f00 */
[----:B0-----:R-:W-:-:S06]  /*03c0*/  IMAD.WIDE R12, R11, 0x4, R4 ;  /* 0x000000040b0c7825 */ /* 0x001fcc00078e0204 */
[----:B------:R-:W2:Y:S02]  /*03d0*/  ATOMG.E.ADD.STRONG.GPU PT, R12, desc[UR6][R12.64], R15 ;  /* 0x8000000f0c0c79a8 */ /* 0x000ea400081ef106 */
[----:B--2---:R-:W-:-:S13]  /*03e0*/  ISETP.NE.AND P1, PT, R12, RZ, PT ;  /* 0x000000ff0c00720c */ /* 0x004fda0003f25270 */
[----:B------:R-:W-:Y:S05]  /*03f0*/  @P1 BRA `(.L_x_45) ;  /* 0xfffffffc00881947 */ /* 0x000fea000383ffff */
.L_x_44:
[----:B------:R-:W-:Y:S05]  /*0400*/  BSYNC B0 ;  /* 0x0000000000007941 */ /* 0x000fea0003800000 */
.L_x_43:
[----:B------:R-:W-:Y:S05]  /*0410*/  @!P0 BRA `(.L_x_46) ;  /* 0xfffffffc00248947 */ /* 0x000fea000383ffff */
[----:B------:R-:W-:Y:S05]  /*0420*/  EXIT ;  /* 0x000000000000794d */ /* 0x000fea0003800000 */
.L_x_47:
        /* <DEDUP_REMOVED lines=13> */
.L_x_54:


//--------------------- .nv.shared.reserved.0     --------------------------
	.section	.nv.shared.reserved.0,"aw",@nobits
	.weak		__nv_reservedSMEM_offset_0_alias
	.size		__nv_reservedSMEM_offset_0_alias, 0, 64
	.other		__nv_reservedSMEM_offset_0_alias,@"STO_CUDA_RESERVED_SHARED STV_DEFAULT"
__nv_reservedSMEM_offset_0_alias:
	.zero		0
	.zero		64


//--------------------- .nv.constant0._Z29separate_asm_read_conditionalPK10NodeNoDataPK10LeafNoDataPfS5_jPKfPj --------------------------
	.section	.nv.constant0._Z29separate_asm_read_conditionalPK10NodeNoDataPK10LeafNoDataPfS5_jPKfPj,"a",@progbits
	.sectionflags	@""
	.align	4
.nv.constant0._Z29separate_asm_read_conditionalPK10NodeNoDataPK10LeafNoDataPfS5_jPKfPj:
	.zero		952


//--------------------- .nv.constant0._Z17separate_asm_readPK10NodeNoDataPK10LeafNoDataPfS5_jPKfPj --------------------------
	.section	.nv.constant0._Z17separate_asm_readPK10NodeNoDataPK10LeafNoDataPfS5_jPKfPj,"a",@progbits
	.sectionflags	@""
	.align	4
.nv.constant0._Z17separate_asm_readPK10NodeNoDataPK10LeafNoDataPfS5_jPKfPj:
	.zero		952


//--------------------- .nv.constant0._Z20asm_read_conditionalP4NodeP4LeafjPKfPj --------------------------
	.section	.nv.constant0._Z20asm_read_conditionalP4NodeP4LeafjPKfPj,"a",@progbits
	.sectionflags	@""
	.align	4
.nv.constant0._Z20asm_read_conditionalP4NodeP4LeafjPKfPj:
	.zero		936


//--------------------- .nv.constant0._Z8asm_readP4NodeP4LeafjPKfPj --------------------------
	.section	.nv.constant0._Z8asm_readP4NodeP4LeafjPKfPj,"a",@progbits
	.sectionflags	@""
	.align	4
.nv.constant0._Z8asm_readP4NodeP4LeafjPKfPj:
	.zero		936


//--------------------- .nv.constant0._Z23atomic_read_conditionalP4NodeP4LeafjPKfPj --------------------------
	.section	.nv.constant0._Z23atomic_read_conditionalP4NodeP4LeafjPKfPj,"a",@progbits
	.sectionflags	@""
	.align	4
.nv.constant0._Z23atomic_read_conditionalP4NodeP4LeafjPKfPj:
	.zero		936


//--------------------- .nv.constant0._Z22separate_volatile_dataPK10NodeNoDataPK10LeafNoDataPVfS6_jPKfPj --------------------------
	.section	.nv.constant0._Z22separate_volatile_dataPK10NodeNoDataPK10LeafNoDataPVfS6_jPKfPj,"a",@progbits
	.sectionflags	@""
	.align	4
.nv.constant0._Z22separate_volatile_dataPK10NodeNoDataPK10LeafNoDataPVfS6_jPKfPj:
	.zero		952


//--------------------- .nv.constant0._Z13volatile_nodePV4NodePV4LeafjPKfPj --------------------------
	.section	.nv.constant0._Z13volatile_nodePV4NodePV4LeafjPKfPj,"a",@progbits
	.sectionflags	@""
	.align	4
.nv.constant0._Z13volatile_nodePV4NodePV4LeafjPKfPj:
	.zero		936


//--------------------- SYMBOLS --------------------------

	.type		.nv.reservedSmem.offset0,@object
	.size		.nv.reservedSmem.offset0,0x4
